	.target	sm_100a

	.elftype	@"ET_EXEC"


//--------------------- .note.nv.tkinfo           --------------------------
	.section	.note.nv.tkinfo,"",@"SHT_NOTE"
	.sectionflags	@"SHF_NOTE_NV_TKINFO"
	.tkinfo
        /*0018*/ 	.word	0x00000002
        /*0030*/ 	.string	""
        /*0030*/ 	.string	"ptxas"
        /*0030*/ 	.string	"Cuda compilation tools, release 13.0, V13.0.88"
        /*0030*/ 	.string	"Build cuda_13.0.r13.0/compiler.36424714_0"
        /*0030*/ 	.string	"-arch sm_100a -m 64 "



//--------------------- .note.nv.cuinfo           --------------------------
	.section	.note.nv.cuinfo,"",@"SHT_NOTE"
	.sectionflags	@"SHF_NOTE_NV_CUINFO"
        /*0018*/ 	.short	0x0002
        /*001a*/ 	.short	0x0064
        /*001c*/ 	.short	0x0082
	.zero		2


//--------------------- .nv.info                  --------------------------
	.section	.nv.info,"",@"SHT_CUDA_INFO"
	.align	4


	//----- nvinfo : EIATTR_REGCOUNT
	.align		4
        /*0000*/ 	.byte	0x04, 0x2f
        /*0002*/ 	.short	(.L_19 - .L_18)
	.align		4
.L_18:
        /*0004*/ 	.word	index@(_ZN7cutlass13device_kernelINS_4conv6kernel13ConvUniversalINS1_16ConvProblemShapeILNS1_8OperatorE0ELi2EEENS1_10collective14CollectiveConvINS1_47MainloopSm100TmaUmmaWarpSpecializedImplicitGemmILS5_0ELi8ELi2ELi1ELi2EN4cute5tupleIJNSA_1CILi1EEESD_SD_EEEEENSB_IJNSC_ILi64EEENSC_ILi128EEENSB_IJSG_EEEEEENS_10bfloat16_tESK_NSA_8TiledMMAINSA_8MMA_AtomIJNSA_20SM100_MMA_F16BF16_SSISK_SK_fLi64ELi128ELNSA_4UMMA5MajorE0ELSP_0ELNSO_7ScaleInE0ELSQ_0EEEEEENSA_6LayoutISE_NSB_IJNSC_ILi0EEESU_SU_EEEEENSB_IJNSA_10UnderscoreESX_SX_EEEEENS7_6detail27Sm100ImplicitGemmTileTraitsINSA_20SM90_TMA_LOAD_IM2COLENSA_14ComposedLayoutINSA_7SwizzleILi3ELi4ELi3EEENSA_18smem_ptr_flag_bitsILi16EEENST_INSB_IJNSC_ILi8EEESG_EEENSB_IJSG_SD_EEEEEEEvEENS11_INSA_13SM90_TMA_LOADES1C_vEEEENS_8epilogue10collective18CollectiveEpilogueINS1H_23Sm100TmaWarpSpecializedILi4ELi2ELi16ELb1ELb0EEEJSJ_NSB_IJNST_ISG_SD_EENST_INSC_ILi32EEESD_EEEEESK_NSB_IJNSB_IJlllEEESD_SU_EEESK_S1R_NS1H_6fusion15FusionCallbacksIS1L_NS1S_17LinearCombinationISK_fSK_fLNS_15FloatRoundStyleE2EEESJ_S1P_JEEENSA_5SM1004TMEM4LOAD26SM100_TMEM_LOAD_16dp256b4xES12_NS13_INS14_ILi2ELi4ELi3EEES17_NST_INSB_IJS18_S1N_EEENSB_IJS1N_SD_EEEEEEENSA_17SM75_U32x4_LDSM_NENSA_21SM90_TMA_STORE_IM2COLES26_NSA_17SM90_U32x4_STSM_NENSA_39AutoVectorizingCopyWithAssumedAlignmentILi128EEEEEEvvEEEEvNT_6ParamsE)
        /*0008*/ 	.word	0x00000060


	//----- nvinfo : EIATTR_FRAME_SIZE
	.align		4
.L_19:
        /*000c*/ 	.byte	0x04, 0x11
        /*000e*/ 	.short	(.L_21 - .L_20)
	.align		4
.L_20:
        /*0010*/ 	.word	index@($__internal_2_$__cuda_sm10x_tcgen05_guardrail_trap_unallocated_columns_being_dealloced)
        /*0014*/ 	.word	0x00000008


	//----- nvinfo : EIATTR_FRAME_SIZE
	.align		4
.L_21:
        /*0018*/ 	.byte	0x04, 0x11
        /*001a*/ 	.short	(.L_23 - .L_22)
	.align		4
.L_22:
        /*001c*/ 	.word	index@($__internal_1_$__cuda_sm10x_tcgen05_guardrail_trap_phase_invalid_during_alloc)
        /*0020*/ 	.word	0x00000008


	//----- nvinfo : EIATTR_FRAME_SIZE
	.align		4
.L_23:
        /*0024*/ 	.byte	0x04, 0x11
        /*0026*/ 	.short	(.L_25 - .L_24)
	.align		4
.L_24:
        /*0028*/ 	.word	index@($__internal_0_$__cuda_sm10x_tcgen05_guardrail_trap_col_being_dealloced_not_returned_by_alloc)
        /*002c*/ 	.word	0x00000008


	//----- nvinfo : EIATTR_FRAME_SIZE
	.align		4
.L_25:
        /*0030*/ 	.byte	0x04, 0x11
        /*0032*/ 	.short	(.L_27 - .L_26)
	.align		4
.L_26:
        /*0034*/ 	.word	index@(_ZN7cutlass13device_kernelINS_4conv6kernel13ConvUniversalINS1_16ConvProblemShapeILNS1_8OperatorE0ELi2EEENS1_10collective14CollectiveConvINS1_47MainloopSm100TmaUmmaWarpSpecializedImplicitGemmILS5_0ELi8ELi2ELi1ELi2EN4cute5tupleIJNSA_1CILi1EEESD_SD_EEEEENSB_IJNSC_ILi64EEENSC_ILi128EEENSB_IJSG_EEEEEENS_10bfloat16_tESK_NSA_8TiledMMAINSA_8MMA_AtomIJNSA_20SM100_MMA_F16BF16_SSISK_SK_fLi64ELi128ELNSA_4UMMA5MajorE0ELSP_0ELNSO_7ScaleInE0ELSQ_0EEEEEENSA_6LayoutISE_NSB_IJNSC_ILi0EEESU_SU_EEEEENSB_IJNSA_10UnderscoreESX_SX_EEEEENS7_6detail27Sm100ImplicitGemmTileTraitsINSA_20SM90_TMA_LOAD_IM2COLENSA_14ComposedLayoutINSA_7SwizzleILi3ELi4ELi3EEENSA_18smem_ptr_flag_bitsILi16EEENST_INSB_IJNSC_ILi8EEESG_EEENSB_IJSG_SD_EEEEEEEvEENS11_INSA_13SM90_TMA_LOADES1C_vEEEENS_8epilogue10collective18CollectiveEpilogueINS1H_23Sm100TmaWarpSpecializedILi4ELi2ELi16ELb1ELb0EEEJSJ_NSB_IJNST_ISG_SD_EENST_INSC_ILi32EEESD_EEEEESK_NSB_IJNSB_IJlllEEESD_SU_EEESK_S1R_NS1H_6fusion15FusionCallbacksIS1L_NS1S_17LinearCombinationISK_fSK_fLNS_15FloatRoundStyleE2EEESJ_S1P_JEEENSA_5SM1004TMEM4LOAD26SM100_TMEM_LOAD_16dp256b4xES12_NS13_INS14_ILi2ELi4ELi3EEES17_NST_INSB_IJS18_S1N_EEENSB_IJS1N_SD_EEEEEEENSA_17SM75_U32x4_LDSM_NENSA_21SM90_TMA_STORE_IM2COLES26_NSA_17SM90_U32x4_STSM_NENSA_39AutoVectorizingCopyWithAssumedAlignmentILi128EEEEEEvvEEEEvNT_6ParamsE)
        /*0038*/ 	.word	0x00000008


	//----- nvinfo : EIATTR_MIN_STACK_SIZE
	.align		4
.L_27:
        /*003c*/ 	.byte	0x04, 0x12
        /*003e*/ 	.short	(.L_29 - .L_28)
	.align		4
.L_28:
        /*0040*/ 	.word	index@(_ZN7cutlass13device_kernelINS_4conv6kernel13ConvUniversalINS1_16ConvProblemShapeILNS1_8OperatorE0ELi2EEENS1_10collective14CollectiveConvINS1_47MainloopSm100TmaUmmaWarpSpecializedImplicitGemmILS5_0ELi8ELi2ELi1ELi2EN4cute5tupleIJNSA_1CILi1EEESD_SD_EEEEENSB_IJNSC_ILi64EEENSC_ILi128EEENSB_IJSG_EEEEEENS_10bfloat16_tESK_NSA_8TiledMMAINSA_8MMA_AtomIJNSA_20SM100_MMA_F16BF16_SSISK_SK_fLi64ELi128ELNSA_4UMMA5MajorE0ELSP_0ELNSO_7ScaleInE0ELSQ_0EEEEEENSA_6LayoutISE_NSB_IJNSC_ILi0EEESU_SU_EEEEENSB_IJNSA_10UnderscoreESX_SX_EEEEENS7_6detail27Sm100ImplicitGemmTileTraitsINSA_20SM90_TMA_LOAD_IM2COLENSA_14ComposedLayoutINSA_7SwizzleILi3ELi4ELi3EEENSA_18smem_ptr_flag_bitsILi16EEENST_INSB_IJNSC_ILi8EEESG_EEENSB_IJSG_SD_EEEEEEEvEENS11_INSA_13SM90_TMA_LOADES1C_vEEEENS_8epilogue10collective18CollectiveEpilogueINS1H_23Sm100TmaWarpSpecializedILi4ELi2ELi16ELb1ELb0EEEJSJ_NSB_IJNST_ISG_SD_EENST_INSC_ILi32EEESD_EEEEESK_NSB_IJNSB_IJlllEEESD_SU_EEESK_S1R_NS1H_6fusion15FusionCallbacksIS1L_NS1S_17LinearCombinationISK_fSK_fLNS_15FloatRoundStyleE2EEESJ_S1P_JEEENSA_5SM1004TMEM4LOAD26SM100_TMEM_LOAD_16dp256b4xES12_NS13_INS14_ILi2ELi4ELi3EEES17_NST_INSB_IJS18_S1N_EEENSB_IJS1N_SD_EEEEEEENSA_17SM75_U32x4_LDSM_NENSA_21SM90_TMA_STORE_IM2COLES26_NSA_17SM90_U32x4_STSM_NENSA_39AutoVectorizingCopyWithAssumedAlignmentILi128EEEEEEvvEEEEvNT_6ParamsE)
        /*0044*/ 	.word	0x00000008
.L_29:


//--------------------- .nv.compat                --------------------------
	.section	.nv.compat,"",@"SHT_CUDA_COMPAT_INFO"
	.align	4
        /*0000*/ 	.byte	0x02, 0x09, 0x01, 0x00, 0x02, 0x02, 0x02, 0x00, 0x02, 0x05, 0x05, 0x00, 0x03, 0x07, 0x01, 0x01
        /*0010*/ 	.byte	0x02, 0x03, 0x01, 0x00, 0x02, 0x06, 0x01, 0x00, 0x04, 0x0b, 0x08, 0x00, 0x09, 0x00, 0x00, 0x00
        /*0020*/ 	.byte	0x00, 0x00, 0x00, 0x00


//--------------------- .nv.info._ZN7cutlass13device_kernelINS_4conv6kernel13ConvUniversalINS1_16ConvProblemShapeILNS1_8OperatorE0ELi2EEENS1_10collective14CollectiveConvINS1_47MainloopSm100TmaUmmaWarpSpecializedImplicitGemmILS5_0ELi8ELi2ELi1ELi2EN4cute5tupleIJNSA_1CILi1EEESD_SD_EEEEENSB_IJNSC_ILi64EEENSC_ILi128EEENSB_IJSG_EEEEEENS_10bfloat16_tESK_NSA_8TiledMMAINSA_8MMA_AtomIJNSA_20SM100_MMA_F16BF16_SSISK_SK_fLi64ELi128ELNSA_4UMMA5MajorE0ELSP_0ELNSO_7ScaleInE0ELSQ_0EEEEEENSA_6LayoutISE_NSB_IJNSC_ILi0EEESU_SU_EEEEENSB_IJNSA_10UnderscoreESX_SX_EEEEENS7_6detail27Sm100ImplicitGemmTileTraitsINSA_20SM90_TMA_LOAD_IM2COLENSA_14ComposedLayoutINSA_7SwizzleILi3ELi4ELi3EEENSA_18smem_ptr_flag_bitsILi16EEENST_INSB_IJNSC_ILi8EEESG_EEENSB_IJSG_SD_EEEEEEEvEENS11_INSA_13SM90_TMA_LOADES1C_vEEEENS_8epilogue10collective18CollectiveEpilogueINS1H_23Sm100TmaWarpSpecializedILi4ELi2ELi16ELb1ELb0EEEJSJ_NSB_IJNST_ISG_SD_EENST_INSC_ILi32EEESD_EEEEESK_NSB_IJNSB_IJlllEEESD_SU_EEESK_S1R_NS1H_6fusion15FusionCallbacksIS1L_NS1S_17LinearCombinationISK_fSK_fLNS_15FloatRoundStyleE2EEESJ_S1P_JEEENSA_5SM1004TMEM4LOAD26SM100_TMEM_LOAD_16dp256b4xES12_NS13_INS14_ILi2ELi4ELi3EEES17_NST_INSB_IJS18_S1N_EEENSB_IJS1N_SD_EEEEEEENSA_17SM75_U32x4_LDSM_NENSA_21SM90_TMA_STORE_IM2COLES26_NSA_17SM90_U32x4_STSM_NENSA_39AutoVectorizingCopyWithAssumedAlignmentILi128EEEEEEvvEEEEvNT_6ParamsE --------------------------
	.section	.nv.info._ZN7cutlass13device_kernelINS_4conv6kernel13ConvUniversalINS1_16ConvProblemShapeILNS1_8OperatorE0ELi2EEENS1_10collective14CollectiveConvINS1_47MainloopSm100TmaUmmaWarpSpecializedImplicitGemmILS5_0ELi8ELi2ELi1ELi2EN4cute5tupleIJNSA_1CILi1EEESD_SD_EEEEENSB_IJNSC_ILi64EEENSC_ILi128EEENSB_IJSG_EEEEEENS_10bfloat16_tESK_NSA_8TiledMMAINSA_8MMA_AtomIJNSA_20SM100_MMA_F16BF16_SSISK_SK_fLi64ELi128ELNSA_4UMMA5MajorE0ELSP_0ELNSO_7ScaleInE0ELSQ_0EEEEEENSA_6LayoutISE_NSB_IJNSC_ILi0EEESU_SU_EEEEENSB_IJNSA_10UnderscoreESX_SX_EEEEENS7_6detail27Sm100ImplicitGemmTileTraitsINSA_20SM90_TMA_LOAD_IM2COLENSA_14ComposedLayoutINSA_7SwizzleILi3ELi4ELi3EEENSA_18smem_ptr_flag_bitsILi16EEENST_INSB_IJNSC_ILi8EEESG_EEENSB_IJSG_SD_EEEEEEEvEENS11_INSA_13SM90_TMA_LOADES1C_vEEEENS_8epilogue10collective18CollectiveEpilogueINS1H_23Sm100TmaWarpSpecializedILi4ELi2ELi16ELb1ELb0EEEJSJ_NSB_IJNST_ISG_SD_EENST_INSC_ILi32EEESD_EEEEESK_NSB_IJNSB_IJlllEEESD_SU_EEESK_S1R_NS1H_6fusion15FusionCallbacksIS1L_NS1S_17LinearCombinationISK_fSK_fLNS_15FloatRoundStyleE2EEESJ_S1P_JEEENSA_5SM1004TMEM4LOAD26SM100_TMEM_LOAD_16dp256b4xES12_NS13_INS14_ILi2ELi4ELi3EEES17_NST_INSB_IJS18_S1N_EEENSB_IJS1N_SD_EEEEEEENSA_17SM75_U32x4_LDSM_NENSA_21SM90_TMA_STORE_IM2COLES26_NSA_17SM90_U32x4_STSM_NENSA_39AutoVectorizingCopyWithAssumedAlignmentILi128EEEEEEvvEEEEvNT_6ParamsE,"",@"SHT_CUDA_INFO"
	.sectionflags	@""
	.align	4


	//----- nvinfo : EIATTR_CUDA_API_VERSION
	.align		4
        /*0000*/ 	.byte	0x04, 0x37
        /*0002*/ 	.short	(.L_31 - .L_30)
.L_30:
        /*0004*/ 	.word	0x00000082


	//----- nvinfo : EIATTR_KPARAM_INFO
	.align		4
.L_31:
        /*0008*/ 	.byte	0x04, 0x17
        /*000a*/ 	.short	(.L_33 - .L_32)
.L_32:
        /*000c*/ 	.word	0x00000000
        /*0010*/ 	.short	0x0000
        /*0012*/ 	.short	0x0000
        /*0014*/ 	.byte	0x00, 0xf0, 0x01, 0x20


	//----- nvinfo : EIATTR_AT_ENTRY_FRAGMENTS
	.align		4
.L_33:
        /*0018*/ 	.byte	0x04, 0x4f
        /*001a*/ 	.short	(.L_35 - .L_34)


	//   ....[0]....
.L_34:
        /*001c*/ 	.word	0x00000006


	//----- nvinfo : EIATTR_RESERVED_SMEM_USED
	.align		4
.L_35:
        /*0020*/ 	.byte	0x01, 0x41
	.zero		2


	//----- nvinfo : EIATTR_SPARSE_MMA_MASK
	.align		4
        /*0024*/ 	.byte	0x03, 0x50
        /*0026*/ 	.short	0x0000


	//----- nvinfo : EIATTR_TCGEN05_1CTA_USED
	.align		4
        /*0028*/ 	.byte	0x01, 0x51
	.zero		2


	//----- nvinfo : EIATTR_MAXREG_COUNT
	.align		4
        /*002c*/ 	.byte	0x03, 0x1b
        /*002e*/ 	.short	0x00ff


	//----- nvinfo : EIATTR_NUM_BARRIERS
	.align		4
        /*0030*/ 	.byte	0x02, 0x4c
        /*0032*/ 	.byte	0x07
	.zero		1


	//----- nvinfo : EIATTR_EXTERNS
	.align		4
        /*0034*/ 	.byte	0x04, 0x0f
        /*0036*/ 	.short	(.L_37 - .L_36)


	//   ....[0]....
	.align		4
.L_36:
        /*0038*/ 	.word	index@(__assertfail)


	//----- nvinfo : EIATTR_MERCURY_ISA_VERSION
	.align		4
.L_37:
        /*003c*/ 	.byte	0x03, 0x5f
        /*003e*/ 	.short	0x0101


	//----- nvinfo : EIATTR_INT_WARP_WIDE_INSTR_OFFSETS
	.align		4
        /*0040*/ 	.byte	0x04, 0x31
        /*0042*/ 	.short	(.L_39 - .L_38)


	//   ....[0]....
.L_38:
        /*0044*/ 	.word	0x00003ba0


	//   ....[1]....
        /*0048*/ 	.word	0x00003bc0


	//   ....[2]....
        /*004c*/ 	.word	0x00003bf0


	//   ....[3]....
        /*0050*/ 	.word	0x000046b0


	//   ....[4]....
        /*0054*/ 	.word	0x000046d0


	//   ....[5]....
        /*0058*/ 	.word	0x000047f0


	//   ....[6]....
        /*005c*/ 	.word	0x00004810


	//   ....[7]....
        /*0060*/ 	.word	0x00004980


	//   ....[8]....
        /*0064*/ 	.word	0x000049a0


	//   ....[9]....
        /*0068*/ 	.word	0x00004bf0


	//   ....[10]....
        /*006c*/ 	.word	0x00004c00


	//----- nvinfo : EIATTR_COOP_GROUP_MASK_REGIDS
	.align		4
.L_39:
        /*0070*/ 	.byte	0x04, 0x29
        /*0072*/ 	.short	(.L_41 - .L_40)


	//   ....[0]....
.L_40:
        /*0074*/ 	.word	0xffffffff


	//   ....[1]....
        /*0078*/ 	.word	0xffffffff


	//   ....[2]....
        /*007c*/ 	.word	0xffffffff


	//   ....[3]....
        /*0080*/ 	.word	0xffffffff


	//   ....[4]....
        /*0084*/ 	.word	0xffffffff


	//   ....[5]....
        /*0088*/ 	.word	0xffffffff


	//   ....[6]....
        /*008c*/ 	.word	0xffffffff


	//   ....[7]....
        /*0090*/ 	.word	0xffffffff


	//   ....[8]....
        /*0094*/ 	.word	0xffffffff


	//   ....[9]....
        /*0098*/ 	.word	0xffffffff


	//   ....[10]....
        /*009c*/ 	.word	0xffffffff


	//   ....[11]....
        /*00a0*/ 	.word	0xffffffff


	//----- nvinfo : EIATTR_COOP_GROUP_INSTR_OFFSETS
	.align		4
.L_41:
        /*00a4*/ 	.byte	0x04, 0x28
        /*00a6*/ 	.short	(.L_43 - .L_42)


	//   ....[0]....
.L_42:
        /*00a8*/ 	.word	0x000000a0


	//   ....[1]....
        /*00ac*/ 	.word	0x000004e0


	//   ....[2]....
        /*00b0*/ 	.word	0x000006d0


	//   ....[3]....
        /*00b4*/ 	.word	0x00000870


	//   ....[4]....
        /*00b8*/ 	.word	0x00000970


	//   ....[5]....
        /*00bc*/ 	.word	0x00000ac0


	//   ....[6]....
        /*00c0*/ 	.word	0x00002160


	//   ....[7]....
        /*00c4*/ 	.word	0x00002f10


	//   ....[8]....
        /*00c8*/ 	.word	0x00003120


	//   ....[9]....
        /*00cc*/ 	.word	0x00003150


	//   ....[10]....
        /*00d0*/ 	.word	0x00003a80


	//   ....[11]....
        /*00d4*/ 	.word	0x00003cc0


	//----- nvinfo : EIATTR_VRC_CTA_INIT_COUNT
	.align		4
.L_43:
        /*00d8*/ 	.byte	0x02, 0x4a
        /*00da*/ 	.byte	0x80
	.zero		1


	//----- nvinfo : EIATTR_SYSCALL_OFFSETS
	.align		4
        /*00dc*/ 	.byte	0x04, 0x46
        /*00de*/ 	.short	(.L_45 - .L_44)


	//   ....[0]....
.L_44:
        /*00e0*/ 	.word	0x00005800


	//   ....[1]....
        /*00e4*/ 	.word	0x000058f0


	//   ....[2]....
        /*00e8*/ 	.word	0x000060c0


	//   ....[3]....
        /*00ec*/ 	.word	0x00006990


	//   ....[4]....
        /*00f0*/ 	.word	0x00007220


	//   ....[5]....
        /*00f4*/ 	.word	0x00007aa0


	//----- nvinfo : EIATTR_MBARRIER_INSTR_OFFSETS
	.align		4
.L_45:
        /*00f8*/ 	.byte	0x04, 0x39
        /*00fa*/ 	.short	(.L_47 - .L_46)


	//   ....[0]....
.L_46:
        /*00fc*/ 	.word	0x000005c0
        /*0100*/ 	.word	0x000000ff
        /*0104*/ 	.word	0x00000000
        /*0108*/ 	.short	0x0100
        /*010a*/ 	.byte	0x05
	.zero		1


	//   ....[1]....
        /*010c*/ 	.word	0x000005d0
        /*0110*/ 	.word	0x000000ff
        /*0114*/ 	.word	0x00000040
        /*0118*/ 	.short	0x0100
        /*011a*/ 	.byte	0x05
	.zero		1


	//   ....[2]....
        /*011c*/ 	.word	0x000005e0
        /*0120*/ 	.word	0x000000ff
        /*0124*/ 	.word	0x00000008
        /*0128*/ 	.short	0x0100
        /*012a*/ 	.byte	0x05
	.zero		1


	//   ....[3]....
        /*012c*/ 	.word	0x000005f0
        /*0130*/ 	.word	0x000000ff
        /*0134*/ 	.word	0x00000048
        /*0138*/ 	.short	0x0100
        /*013a*/ 	.byte	0x05
	.zero		1


	//   ....[4]....
        /*013c*/ 	.word	0x00000600
        /*0140*/ 	.word	0x000000ff
        /*0144*/ 	.word	0x00000010
        /*0148*/ 	.short	0x0100
        /*014a*/ 	.byte	0x05
	.zero		1


	//   ....[5]....
        /*014c*/ 	.word	0x00000610
        /*0150*/ 	.word	0x000000ff
        /*0154*/ 	.word	0x00000050
        /*0158*/ 	.short	0x0100
        /*015a*/ 	.byte	0x05
	.zero		1


	//   ....[6]....
        /*015c*/ 	.word	0x00000620
        /*0160*/ 	.word	0x000000ff
        /*0164*/ 	.word	0x00000018
        /*0168*/ 	.short	0x0100
        /*016a*/ 	.byte	0x05
	.zero		1


	//   ....[7]....
        /*016c*/ 	.word	0x00000630
        /*0170*/ 	.word	0x000000ff
        /*0174*/ 	.word	0x00000058
        /*0178*/ 	.short	0x0100
        /*017a*/ 	.byte	0x05
	.zero		1


	//   ....[8]....
        /*017c*/ 	.word	0x00000640
        /*0180*/ 	.word	0x000000ff
        /*0184*/ 	.word	0x00000020
        /*0188*/ 	.short	0x0100
        /*018a*/ 	.byte	0x05
	.zero		1


	//   ....[9]....
        /*018c*/ 	.word	0x00000650
        /*0190*/ 	.word	0x000000ff
        /*0194*/ 	.word	0x00000060
        /*0198*/ 	.short	0x0100
        /*019a*/ 	.byte	0x05
	.zero		1


	//   ....[10]....
        /*019c*/ 	.word	0x00000660
        /*01a0*/ 	.word	0x000000ff
        /*01a4*/ 	.word	0x00000028
        /*01a8*/ 	.short	0x0100
        /*01aa*/ 	.byte	0x05
	.zero		1


	//   ....[11]....
        /*01ac*/ 	.word	0x00000670
        /*01b0*/ 	.word	0x000000ff
        /*01b4*/ 	.word	0x00000068
        /*01b8*/ 	.short	0x0100
        /*01ba*/ 	.byte	0x05
	.zero		1


	//   ....[12]....
        /*01bc*/ 	.word	0x00000680
        /*01c0*/ 	.word	0x000000ff
        /*01c4*/ 	.word	0x00000030
        /*01c8*/ 	.short	0x0100
        /*01ca*/ 	.byte	0x05
	.zero		1


	//   ....[13]....
        /*01cc*/ 	.word	0x00000690
        /*01d0*/ 	.word	0x000000ff
        /*01d4*/ 	.word	0x00000070
        /*01d8*/ 	.short	0x0100
        /*01da*/ 	.byte	0x05
	.zero		1


	//   ....[14]....
        /*01dc*/ 	.word	0x000006a0
        /*01e0*/ 	.word	0x000000ff
        /*01e4*/ 	.word	0x00000038
        /*01e8*/ 	.short	0x0100
        /*01ea*/ 	.byte	0x05
	.zero		1


	//   ....[15]....
        /*01ec*/ 	.word	0x000006b0
        /*01f0*/ 	.word	0x000000ff
        /*01f4*/ 	.word	0x00000078
        /*01f8*/ 	.short	0x0100
        /*01fa*/ 	.byte	0x05
	.zero		1


	//   ....[16]....
        /*01fc*/ 	.word	0x000007e0
        /*0200*/ 	.word	0x000000ff
        /*0204*/ 	.word	0x00000080
        /*0208*/ 	.short	0x0100
        /*020a*/ 	.byte	0x07
	.zero		1


	//   ....[17]....
        /*020c*/ 	.word	0x000007f0
        /*0210*/ 	.word	0x000000ff
        /*0214*/ 	.word	0x000000a0
        /*0218*/ 	.short	0x0100
        /*021a*/ 	.byte	0x07
	.zero		1


	//   ....[18]....
        /*021c*/ 	.word	0x00000800
        /*0220*/ 	.word	0x000000ff
        /*0224*/ 	.word	0x00000088
        /*0228*/ 	.short	0x0100
        /*022a*/ 	.byte	0x07
	.zero		1


	//   ....[19]....
        /*022c*/ 	.word	0x00000810
        /*0230*/ 	.word	0x000000ff
        /*0234*/ 	.word	0x000000a8
        /*0238*/ 	.short	0x0100
        /*023a*/ 	.byte	0x07
	.zero		1


	//   ....[20]....
        /*023c*/ 	.word	0x00000820
        /*0240*/ 	.word	0x000000ff
        /*0244*/ 	.word	0x00000090
        /*0248*/ 	.short	0x0100
        /*024a*/ 	.byte	0x07
	.zero		1


	//   ....[21]....
        /*024c*/ 	.word	0x00000830
        /*0250*/ 	.word	0x000000ff
        /*0254*/ 	.word	0x000000b0
        /*0258*/ 	.short	0x0100
        /*025a*/ 	.byte	0x07
	.zero		1


	//   ....[22]....
        /*025c*/ 	.word	0x00000840
        /*0260*/ 	.word	0x000000ff
        /*0264*/ 	.word	0x00000098
        /*0268*/ 	.short	0x0100
        /*026a*/ 	.byte	0x07
	.zero		1


	//   ....[23]....
        /*026c*/ 	.word	0x00000850
        /*0270*/ 	.word	0x000000ff
        /*0274*/ 	.word	0x000000b8
        /*0278*/ 	.short	0x0100
        /*027a*/ 	.byte	0x07
	.zero		1


	//   ....[24]....
        /*027c*/ 	.word	0x00000940
        /*0280*/ 	.word	0x000000ff
        /*0284*/ 	.word	0x000000c0
        /*0288*/ 	.short	0x0100
        /*028a*/ 	.byte	0x05
	.zero		1


	//   ....[25]....
        /*028c*/ 	.word	0x00000950
        /*0290*/ 	.word	0x000000ff
        /*0294*/ 	.word	0x000000c8
        /*0298*/ 	.short	0x0100
        /*029a*/ 	.byte	0x05
	.zero		1


	//   ....[26]....
        /*029c*/ 	.word	0x00000a90
        /*02a0*/ 	.word	0x000000ff
        /*02a4*/ 	.word	0x000000d0
        /*02a8*/ 	.short	0x0100
        /*02aa*/ 	.byte	0x05
	.zero		1


	//   ....[27]....
        /*02ac*/ 	.word	0x00000aa0
        /*02b0*/ 	.word	0x000000ff
        /*02b4*/ 	.word	0x000000d8
        /*02b8*/ 	.short	0x0100
        /*02ba*/ 	.byte	0x05
	.zero		1


	//   ....[28]....
        /*02bc*/ 	.word	0x00000bd0
        /*02c0*/ 	.word	0x000000ff
        /*02c4*/ 	.word	0x000000e0
        /*02c8*/ 	.short	0x0100
        /*02ca*/ 	.byte	0x07
	.zero		1


	//   ....[29]....
        /*02cc*/ 	.word	0x00000be0
        /*02d0*/ 	.word	0x000000ff
        /*02d4*/ 	.word	0x000000f0
        /*02d8*/ 	.short	0x0100
        /*02da*/ 	.byte	0x07
	.zero		1


	//   ....[30]....
        /*02dc*/ 	.word	0x00000bf0
        /*02e0*/ 	.word	0x000000ff
        /*02e4*/ 	.word	0x000000e8
        /*02e8*/ 	.short	0x0100
        /*02ea*/ 	.byte	0x07
	.zero		1


	//   ....[31]....
        /*02ec*/ 	.word	0x00000c00
        /*02f0*/ 	.word	0x000000ff
        /*02f4*/ 	.word	0x000000f8
        /*02f8*/ 	.short	0x0100
        /*02fa*/ 	.byte	0x07
	.zero		1


	//   ....[32]....
        /*02fc*/ 	.word	0x00001540
        /*0300*/ 	.word	0x000000ff
        /*0304*/ 	.word	0x00000040
        /*0308*/ 	.short	0x010a
        /*030a*/ 	.byte	0x04
	.zero		1


	//   ....[33]....
        /*030c*/ 	.word	0x00001800
        /*0310*/ 	.word	0x000000ff
        /*0314*/ 	.word	0x00000040
        /*0318*/ 	.short	0x010a
        /*031a*/ 	.byte	0x09
	.zero		1


	//   ....[34]....
        /*031c*/ 	.word	0x00001970
        /*0320*/ 	.word	0x000000ff
        /*0324*/ 	.word	0x00000040
        /*0328*/ 	.short	0x010a
        /*032a*/ 	.byte	0x08
	.zero		1


	//   ....[35]....
        /*032c*/ 	.word	0x00001b30
        /*0330*/ 	.word	0x000000ff
        /*0334*/ 	.word	0x000000c8
        /*0338*/ 	.short	0x0101
        /*033a*/ 	.byte	0x16
	.zero		1


	//   ....[36]....
        /*033c*/ 	.word	0x00001b60
        /*0340*/ 	.word	0x000000ff
        /*0344*/ 	.word	0x00000040
        /*0348*/ 	.short	0x010a
        /*034a*/ 	.byte	0x04
	.zero		1


	//   ....[37]....
        /*034c*/ 	.word	0x00001e00
        /*0350*/ 	.word	0x000000ff
        /*0354*/ 	.word	0x00000040
        /*0358*/ 	.short	0x010a
        /*035a*/ 	.byte	0x09
	.zero		1


	//   ....[38]....
        /*035c*/ 	.word	0x00001f70
        /*0360*/ 	.word	0x000000ff
        /*0364*/ 	.word	0x00000040
        /*0368*/ 	.short	0x010a
        /*036a*/ 	.byte	0x08
	.zero		1


	//   ....[39]....
        /*036c*/ 	.word	0x00002170
        /*0370*/ 	.word	0x000000ff
        /*0374*/ 	.word	0x000000d0
        /*0378*/ 	.short	0x010a
        /*037a*/ 	.byte	0x16
	.zero		1


	//   ....[40]....
        /*037c*/ 	.word	0x00002230
        /*0380*/ 	.word	0x000000ff
        /*0384*/ 	.word	0x00000000
        /*0388*/ 	.short	0x0101
        /*038a*/ 	.byte	0x04
	.zero		1


	//   ....[41]....
        /*038c*/ 	.word	0x00002730
        /*0390*/ 	.word	0x000000ff
        /*0394*/ 	.word	0x00000000
        /*0398*/ 	.short	0x010a
        /*039a*/ 	.byte	0x04
	.zero		1


	//   ....[42]....
        /*039c*/ 	.word	0x000027d0
        /*03a0*/ 	.word	0x000000ff
        /*03a4*/ 	.word	0x00000000
        /*03a8*/ 	.short	0x010a
        /*03aa*/ 	.byte	0x04
	.zero		1


	//   ....[43]....
        /*03ac*/ 	.word	0x00002870
        /*03b0*/ 	.word	0x000000ff
        /*03b4*/ 	.word	0x00000000
        /*03b8*/ 	.short	0x010a
        /*03ba*/ 	.byte	0x04
	.zero		1


	//   ....[44]....
        /*03bc*/ 	.word	0x00002910
        /*03c0*/ 	.word	0x000000ff
        /*03c4*/ 	.word	0x00000000
        /*03c8*/ 	.short	0x010a
        /*03ca*/ 	.byte	0x04
	.zero		1


	//   ....[45]....
        /*03cc*/ 	.word	0x000029b0
        /*03d0*/ 	.word	0x000000ff
        /*03d4*/ 	.word	0x00000000
        /*03d8*/ 	.short	0x010a
        /*03da*/ 	.byte	0x04
	.zero		1


	//   ....[46]....
        /*03dc*/ 	.word	0x00002a50
        /*03e0*/ 	.word	0x000000ff
        /*03e4*/ 	.word	0x00000000
        /*03e8*/ 	.short	0x010a
        /*03ea*/ 	.byte	0x04
	.zero		1


	//   ....[47]....
        /*03ec*/ 	.word	0x00002af0
        /*03f0*/ 	.word	0x000000ff
        /*03f4*/ 	.word	0x00000000
        /*03f8*/ 	.short	0x010a
        /*03fa*/ 	.byte	0x04
	.zero		1


	//   ....[48]....
        /*03fc*/ 	.word	0x00002ba0
        /*0400*/ 	.word	0x00000000
        /*0404*/ 	.word	0x00000000
        /*0408*/ 	.short	0x010a
        /*040a*/ 	.byte	0xff
	.zero		1


	//   ....[49]....
        /*040c*/ 	.word	0x00002cd0
        /*0410*/ 	.word	0x000000ff
        /*0414*/ 	.word	0x000000d8
        /*0418*/ 	.short	0x010a
        /*041a*/ 	.byte	0x2d
	.zero		1


	//   ....[50]....
        /*041c*/ 	.word	0x00002d70
        /*0420*/ 	.word	0x000000ff
        /*0424*/ 	.word	0x000000d0
        /*0428*/ 	.short	0x010a
        /*042a*/ 	.byte	0x2d
	.zero		1


	//   ....[51]....
        /*042c*/ 	.word	0x00002e10
        /*0430*/ 	.word	0x000000ff
        /*0434*/ 	.word	0x00000000
        /*0438*/ 	.short	0x0101
        /*043a*/ 	.byte	0x06
	.zero		1


	//   ....[52]....
        /*043c*/ 	.word	0x00002e50
        /*0440*/ 	.word	0x000000ff
        /*0444*/ 	.word	0x000000d8
        /*0448*/ 	.short	0x0106
        /*044a*/ 	.byte	0x2d
	.zero		1


	//   ....[53]....
        /*044c*/ 	.word	0x00002e90
        /*0450*/ 	.word	0x00000000
        /*0454*/ 	.word	0x000000d8
        /*0458*/ 	.short	0x010a
        /*045a*/ 	.byte	0xff
	.zero		1


	//   ....[54]....
        /*045c*/ 	.word	0x000033e0
        /*0460*/ 	.word	0x000000ff
        /*0464*/ 	.word	0x000000d0
        /*0468*/ 	.short	0x010a
        /*046a*/ 	.byte	0x06
	.zero		1


	//   ....[55]....
        /*046c*/ 	.word	0x00003490
        /*0470*/ 	.word	0x000000ff
        /*0474*/ 	.word	0x00000000
        /*0478*/ 	.short	0x0101
        /*047a*/ 	.byte	0x05
	.zero		1


	//   ....[56]....
        /*047c*/ 	.word	0x000034a0
        /*0480*/ 	.word	0x000000ff
        /*0484*/ 	.word	0x000000f0
        /*0488*/ 	.short	0x010a
        /*048a*/ 	.byte	0x08
	.zero		1


	//   ....[57]....
        /*048c*/ 	.word	0x00003530
        /*0490*/ 	.word	0x000000ff
        /*0494*/ 	.word	0x00000000
        /*0498*/ 	.short	0x010a
        /*049a*/ 	.byte	0x04
	.zero		1


	//   ....[58]....
        /*049c*/ 	.word	0x000035a0
        /*04a0*/ 	.word	0x000000ff
        /*04a4*/ 	.word	0x00000000
        /*04a8*/ 	.short	0x010a
        /*04aa*/ 	.byte	0x07
	.zero		1


	//   ....[59]....
        /*04ac*/ 	.word	0x000036d0
        /*04b0*/ 	.word	0x000000ff
        /*04b4*/ 	.word	0x00000000
        /*04b8*/ 	.short	0x010a
        /*04ba*/ 	.byte	0x04
	.zero		1


	//   ....[60]....
        /*04bc*/ 	.word	0x000039d0
        /*04c0*/ 	.word	0x000000ff
        /*04c4*/ 	.word	0x00000000
        /*04c8*/ 	.short	0x010a
        /*04ca*/ 	.byte	0x05
	.zero		1


	//   ....[61]....
        /*04cc*/ 	.word	0x00003a60
        /*04d0*/ 	.word	0x000000ff
        /*04d4*/ 	.word	0x00000000
        /*04d8*/ 	.short	0x010a
        /*04da*/ 	.byte	0x07
	.zero		1


	//   ....[62]....
        /*04dc*/ 	.word	0x00003f80
        /*04e0*/ 	.word	0x000000ff
        /*04e4*/ 	.word	0x000000d0
        /*04e8*/ 	.short	0x010a
        /*04ea*/ 	.byte	0x16
	.zero		1


	//   ....[63]....
        /*04ec*/ 	.word	0x00004020
        /*04f0*/ 	.word	0x000000ff
        /*04f4*/ 	.word	0x00000000
        /*04f8*/ 	.short	0x0101
        /*04fa*/ 	.byte	0x0f
	.zero		1


	//   ....[64]....
        /*04fc*/ 	.word	0x00004340
        /*0500*/ 	.word	0x000000ff
        /*0504*/ 	.word	0x000000c8
        /*0508*/ 	.short	0x010a
        /*050a*/ 	.byte	0x16
	.zero		1


	//   ....[65]....
        /*050c*/ 	.word	0x00004520
        /*0510*/ 	.word	0x000000ff
        /*0514*/ 	.word	0x000000a0
        /*0518*/ 	.short	0x010a
        /*051a*/ 	.byte	0x16
	.zero		1


	//   ....[66]....
        /*051c*/ 	.word	0x00004790
        /*0520*/ 	.word	0x000000ff
        /*0524*/ 	.word	0x00000080
        /*0528*/ 	.short	0x010b
        /*052a*/ 	.byte	0x16
	.zero		1


	//   ....[67]....
        /*052c*/ 	.word	0x000047a0
        /*0530*/ 	.word	0x000000ff
        /*0534*/ 	.word	0x00000000
        /*0538*/ 	.short	0x0101
        /*053a*/ 	.byte	0x1f
	.zero		1


	//   ....[68]....
        /*053c*/ 	.word	0x000047c0
        /*0540*/ 	.word	0x000000ff
        /*0544*/ 	.word	0x000000a8
        /*0548*/ 	.short	0x010a
        /*054a*/ 	.byte	0x16
	.zero		1


	//   ....[69]....
        /*054c*/ 	.word	0x00004920
        /*0550*/ 	.word	0x000000ff
        /*0554*/ 	.word	0x00000088
        /*0558*/ 	.short	0x010b
        /*055a*/ 	.byte	0x16
	.zero		1


	//   ....[70]....
        /*055c*/ 	.word	0x00004930
        /*0560*/ 	.word	0x000000ff
        /*0564*/ 	.word	0x00000000
        /*0568*/ 	.short	0x0101
        /*056a*/ 	.byte	0x1e
	.zero		1


	//   ....[71]....
        /*056c*/ 	.word	0x00004940
        /*0570*/ 	.word	0x000000ff
        /*0574*/ 	.word	0x000000b0
        /*0578*/ 	.short	0x010a
        /*057a*/ 	.byte	0x16
	.zero		1


	//   ....[72]....
        /*057c*/ 	.word	0x00004ae0
        /*0580*/ 	.word	0x000000ff
        /*0584*/ 	.word	0x00000090
        /*0588*/ 	.short	0x010b
        /*058a*/ 	.byte	0x16
	.zero		1


	//   ....[73]....
        /*058c*/ 	.word	0x00004b60
        /*0590*/ 	.word	0x000000ff
        /*0594*/ 	.word	0x00000000
        /*0598*/ 	.short	0x0101
        /*059a*/ 	.byte	0x2d
	.zero		1


	//   ....[74]....
        /*059c*/ 	.word	0x00004b90
        /*05a0*/ 	.word	0x000000ff
        /*05a4*/ 	.word	0x000000b8
        /*05a8*/ 	.short	0x010a
        /*05aa*/ 	.byte	0x16
	.zero		1


	//   ....[75]....
        /*05ac*/ 	.word	0x00004d60
        /*05b0*/ 	.word	0x000000ff
        /*05b4*/ 	.word	0x00000098
        /*05b8*/ 	.short	0x010b
        /*05ba*/ 	.byte	0x16
	.zero		1


	//   ....[76]....
        /*05bc*/ 	.word	0x00004d80
        /*05c0*/ 	.word	0x000000ff
        /*05c4*/ 	.word	0x00000000
        /*05c8*/ 	.short	0x0101
        /*05ca*/ 	.byte	0x17
	.zero		1


	//   ....[77]....
        /*05cc*/ 	.word	0x00004db0
        /*05d0*/ 	.word	0x000000ff
        /*05d4*/ 	.word	0x000000a0
        /*05d8*/ 	.short	0x010a
        /*05da*/ 	.byte	0x16
	.zero		1


	//   ....[78]....
        /*05dc*/ 	.word	0x00004dd0
        /*05e0*/ 	.word	0x000000ff
        /*05e4*/ 	.word	0x000000a8
        /*05e8*/ 	.short	0x010a
        /*05ea*/ 	.byte	0x16
	.zero		1


	//   ....[79]....
        /*05ec*/ 	.word	0x00004df0
        /*05f0*/ 	.word	0x000000ff
        /*05f4*/ 	.word	0x000000b0
        /*05f8*/ 	.short	0x010a
        /*05fa*/ 	.byte	0x16
	.zero		1


	//   ....[80]....
        /*05fc*/ 	.word	0x00004e30
        /*0600*/ 	.word	0x00000000
        /*0604*/ 	.word	0x000000b8
        /*0608*/ 	.short	0x010a
        /*060a*/ 	.byte	0xff
	.zero		1


	//   ....[81]....
        /*060c*/ 	.word	0x000051c0
        /*0610*/ 	.word	0x000000ff
        /*0614*/ 	.word	0x000000d0
        /*0618*/ 	.short	0x010a
        /*061a*/ 	.byte	0x32
	.zero		1


	//   ....[82]....
        /*061c*/ 	.word	0x000052e0
        /*0620*/ 	.word	0x000000ff
        /*0624*/ 	.word	0x00000000
        /*0628*/ 	.short	0x0101
        /*062a*/ 	.byte	0x04
	.zero		1


	//   ....[83]....
        /*062c*/ 	.word	0x00005d50
        /*0630*/ 	.word	0x000000ff
        /*0634*/ 	.word	0x00000080
        /*0638*/ 	.short	0x010a
        /*063a*/ 	.byte	0x32
	.zero		1


	//   ....[84]....
        /*063c*/ 	.word	0x00005df0
        /*0640*/ 	.word	0x00000053
        /*0644*/ 	.word	0x000000e0
        /*0648*/ 	.short	0x010a
        /*064a*/ 	.byte	0xff
	.zero		1


	//   ....[85]....
        /*064c*/ 	.word	0x00005ec0
        /*0650*/ 	.word	0x000000ff
        /*0654*/ 	.word	0x00000080
        /*0658*/ 	.short	0x010a
        /*065a*/ 	.byte	0x32
	.zero		1


	//   ....[86]....
        /*065c*/ 	.word	0x00005fa0
        /*0660*/ 	.word	0x00000053
        /*0664*/ 	.word	0x000000e0
        /*0668*/ 	.short	0x010a
        /*066a*/ 	.byte	0xff
	.zero		1


	//   ....[87]....
        /*066c*/ 	.word	0x000066f0
        /*0670*/ 	.word	0x00000000
        /*0674*/ 	.word	0x00000000
        /*0678*/ 	.short	0x0101
        /*067a*/ 	.byte	0xff
	.zero		1


	//   ....[88]....
        /*067c*/ 	.word	0x00006700
        /*0680*/ 	.word	0x00000004
        /*0684*/ 	.word	0x00000080
        /*0688*/ 	.short	0x010a
        /*068a*/ 	.byte	0xff
	.zero		1


	//   ....[89]....
        /*068c*/ 	.word	0x000067c0
        /*0690*/ 	.word	0x00000004
        /*0694*/ 	.word	0x00000080
        /*0698*/ 	.short	0x010a
        /*069a*/ 	.byte	0xff
	.zero		1


	//   ....[90]....
        /*069c*/ 	.word	0x00006f80
        /*06a0*/ 	.word	0x0000005d
        /*06a4*/ 	.word	0x00000000
        /*06a8*/ 	.short	0x0101
        /*06aa*/ 	.byte	0xff
	.zero		1


	//   ....[91]....
        /*06ac*/ 	.word	0x00006fa0
        /*06b0*/ 	.word	0x00000010
        /*06b4*/ 	.word	0x00000080
        /*06b8*/ 	.short	0x010a
        /*06ba*/ 	.byte	0xff
	.zero		1


	//   ....[92]....
        /*06bc*/ 	.word	0x00007050
        /*06c0*/ 	.word	0x00000010
        /*06c4*/ 	.word	0x00000080
        /*06c8*/ 	.short	0x010a
        /*06ca*/ 	.byte	0xff
	.zero		1


	//   ....[93]....
        /*06cc*/ 	.word	0x00007800
        /*06d0*/ 	.word	0x0000005d
        /*06d4*/ 	.word	0x00000000
        /*06d8*/ 	.short	0x0101
        /*06da*/ 	.byte	0xff
	.zero		1


	//   ....[94]....
        /*06dc*/ 	.word	0x00007820
        /*06e0*/ 	.word	0x00000011
        /*06e4*/ 	.word	0x00000080
        /*06e8*/ 	.short	0x010a
        /*06ea*/ 	.byte	0xff
	.zero		1


	//   ....[95]....
        /*06ec*/ 	.word	0x000078d0
        /*06f0*/ 	.word	0x00000011
        /*06f4*/ 	.word	0x00000080
        /*06f8*/ 	.short	0x010a
        /*06fa*/ 	.byte	0xff
	.zero		1


	//   ....[96]....
        /*06fc*/ 	.word	0x00007c10
        /*0700*/ 	.word	0x000000ff
        /*0704*/ 	.word	0x00000000
        /*0708*/ 	.short	0x0101
        /*070a*/ 	.byte	0x05
	.zero		1


	//   ....[97]....
        /*070c*/ 	.word	0x000080e0
        /*0710*/ 	.word	0x00000003
        /*0714*/ 	.word	0x00000000
        /*0718*/ 	.short	0x0101
        /*071a*/ 	.byte	0xff
	.zero		1


	//   ....[98]....
        /*071c*/ 	.word	0x00008320
        /*0720*/ 	.word	0x000000ff
        /*0724*/ 	.word	0x00000000
        /*0728*/ 	.short	0x0101
        /*072a*/ 	.byte	0x04
	.zero		1


	//   ....[99]....
        /*072c*/ 	.word	0x00008350
        /*0730*/ 	.word	0x00000002
        /*0734*/ 	.word	0x00000040
        /*0738*/ 	.short	0x010a
        /*073a*/ 	.byte	0xff
	.zero		1


	//   ....[100]....
        /*073c*/ 	.word	0x000083b0
        /*0740*/ 	.word	0x00000002
        /*0744*/ 	.word	0x00000040
        /*0748*/ 	.short	0x010a
        /*074a*/ 	.byte	0xff
	.zero		1


	//   ....[101]....
        /*074c*/ 	.word	0x00008410
        /*0750*/ 	.word	0x00000002
        /*0754*/ 	.word	0x000000d0
        /*0758*/ 	.short	0x010a
        /*075a*/ 	.byte	0xff
	.zero		1


	//   ....[102]....
        /*075c*/ 	.word	0x00008470
        /*0760*/ 	.word	0x00000000
        /*0764*/ 	.word	0x00000000
        /*0768*/ 	.short	0x010a
        /*076a*/ 	.byte	0xff
	.zero		1


	//   ....[103]....
        /*076c*/ 	.word	0x000084d0
        /*0770*/ 	.word	0x00000000
        /*0774*/ 	.word	0x00000000
        /*0778*/ 	.short	0x010a
        /*077a*/ 	.byte	0xff
	.zero		1


	//   ....[104]....
        /*077c*/ 	.word	0x00008530
        /*0780*/ 	.word	0x00000000
        /*0784*/ 	.word	0x00000000
        /*0788*/ 	.short	0x010a
        /*078a*/ 	.byte	0xff
	.zero		1


	//   ....[105]....
        /*078c*/ 	.word	0x00008590
        /*0790*/ 	.word	0x00000000
        /*0794*/ 	.word	0x00000000
        /*0798*/ 	.short	0x010a
        /*079a*/ 	.byte	0xff
	.zero		1


	//   ....[106]....
        /*079c*/ 	.word	0x000085f0
        /*07a0*/ 	.word	0x00000000
        /*07a4*/ 	.word	0x00000000
        /*07a8*/ 	.short	0x010a
        /*07aa*/ 	.byte	0xff
	.zero		1


	//   ....[107]....
        /*07ac*/ 	.word	0x00008650
        /*07b0*/ 	.word	0x00000000
        /*07b4*/ 	.word	0x00000000
        /*07b8*/ 	.short	0x010a
        /*07ba*/ 	.byte	0xff
	.zero		1


	//   ....[108]....
        /*07bc*/ 	.word	0x000086b0
        /*07c0*/ 	.word	0x00000000
        /*07c4*/ 	.word	0x00000000
        /*07c8*/ 	.short	0x010a
        /*07ca*/ 	.byte	0xff
	.zero		1


	//   ....[109]....
        /*07cc*/ 	.word	0x00008710
        /*07d0*/ 	.word	0x00000004
        /*07d4*/ 	.word	0x000000d8
        /*07d8*/ 	.short	0x010a
        /*07da*/ 	.byte	0xff
	.zero		1


	//   ....[110]....
        /*07dc*/ 	.word	0x00008770
        /*07e0*/ 	.word	0x00000004
        /*07e4*/ 	.word	0x000000d0
        /*07e8*/ 	.short	0x010a
        /*07ea*/ 	.byte	0xff
	.zero		1


	//   ....[111]....
        /*07ec*/ 	.word	0x000087d0
        /*07f0*/ 	.word	0x00000000
        /*07f4*/ 	.word	0x000000d0
        /*07f8*/ 	.short	0x010a
        /*07fa*/ 	.byte	0xff
	.zero		1


	//   ....[112]....
        /*07fc*/ 	.word	0x00008830
        /*0800*/ 	.word	0x00000005
        /*0804*/ 	.word	0x000000f0
        /*0808*/ 	.short	0x010a
        /*080a*/ 	.byte	0xff
	.zero		1


	//   ....[113]....
        /*080c*/ 	.word	0x00008890
        /*0810*/ 	.word	0x00000000
        /*0814*/ 	.word	0x00000000
        /*0818*/ 	.short	0x010a
        /*081a*/ 	.byte	0xff
	.zero		1


	//   ....[114]....
        /*081c*/ 	.word	0x000088f0
        /*0820*/ 	.word	0x00000000
        /*0824*/ 	.word	0x00000000
        /*0828*/ 	.short	0x010a
        /*082a*/ 	.byte	0xff
	.zero		1


	//   ....[115]....
        /*082c*/ 	.word	0x00008950
        /*0830*/ 	.word	0x00000000
        /*0834*/ 	.word	0x00000000
        /*0838*/ 	.short	0x010a
        /*083a*/ 	.byte	0xff
	.zero		1


	//   ....[116]....
        /*083c*/ 	.word	0x000089b0
        /*0840*/ 	.word	0x00000000
        /*0844*/ 	.word	0x000000d0
        /*0848*/ 	.short	0x010a
        /*084a*/ 	.byte	0xff
	.zero		1


	//   ....[117]....
        /*084c*/ 	.word	0x00008a10
        /*0850*/ 	.word	0x00000000
        /*0854*/ 	.word	0x000000c8
        /*0858*/ 	.short	0x010a
        /*085a*/ 	.byte	0xff
	.zero		1


	//   ....[118]....
        /*085c*/ 	.word	0x00008a70
        /*0860*/ 	.word	0x00000003
        /*0864*/ 	.word	0x000000a0
        /*0868*/ 	.short	0x010a
        /*086a*/ 	.byte	0xff
	.zero		1


	//   ....[119]....
        /*086c*/ 	.word	0x00008ad0
        /*0870*/ 	.word	0x00000003
        /*0874*/ 	.word	0x000000a8
        /*0878*/ 	.short	0x010a
        /*087a*/ 	.byte	0xff
	.zero		1


	//   ....[120]....
        /*087c*/ 	.word	0x00008b30
        /*0880*/ 	.word	0x00000003
        /*0884*/ 	.word	0x000000b0
        /*0888*/ 	.short	0x010a
        /*088a*/ 	.byte	0xff
	.zero		1


	//   ....[121]....
        /*088c*/ 	.word	0x00008b90
        /*0890*/ 	.word	0x00000003
        /*0894*/ 	.word	0x000000b8
        /*0898*/ 	.short	0x010a
        /*089a*/ 	.byte	0xff
	.zero		1


	//   ....[122]....
        /*089c*/ 	.word	0x00008bf0
        /*08a0*/ 	.word	0x00000000
        /*08a4*/ 	.word	0x000000a0
        /*08a8*/ 	.short	0x010a
        /*08aa*/ 	.byte	0xff
	.zero		1


	//   ....[123]....
        /*08ac*/ 	.word	0x00008c50
        /*08b0*/ 	.word	0x00000000
        /*08b4*/ 	.word	0x000000a8
        /*08b8*/ 	.short	0x010a
        /*08ba*/ 	.byte	0xff
	.zero		1


	//   ....[124]....
        /*08bc*/ 	.word	0x00008cb0
        /*08c0*/ 	.word	0x00000000
        /*08c4*/ 	.word	0x000000b0
        /*08c8*/ 	.short	0x010a
        /*08ca*/ 	.byte	0xff
	.zero		1


	//   ....[125]....
        /*08cc*/ 	.word	0x00008d10
        /*08d0*/ 	.word	0x00000000
        /*08d4*/ 	.word	0x000000d0
        /*08d8*/ 	.short	0x010a
        /*08da*/ 	.byte	0xff
	.zero		1


	//   ....[126]....
        /*08dc*/ 	.word	0x00008d70
        /*08e0*/ 	.word	0x00000002
        /*08e4*/ 	.word	0x00000080
        /*08e8*/ 	.short	0x010a
        /*08ea*/ 	.byte	0xff
	.zero		1


	//   ....[127]....
        /*08ec*/ 	.word	0x00008dc0
        /*08f0*/ 	.word	0x00000053
        /*08f4*/ 	.word	0x000000e0
        /*08f8*/ 	.short	0x010a
        /*08fa*/ 	.byte	0xff
	.zero		1


	//   ....[128]....
        /*08fc*/ 	.word	0x00008e10
        /*0900*/ 	.word	0x00000004
        /*0904*/ 	.word	0x00000080
        /*0908*/ 	.short	0x010a
        /*090a*/ 	.byte	0xff
	.zero		1


	//   ....[129]....
        /*090c*/ 	.word	0x00008e60
        /*0910*/ 	.word	0x00000010
        /*0914*/ 	.word	0x00000080
        /*0918*/ 	.short	0x010a
        /*091a*/ 	.byte	0xff
	.zero		1


	//   ....[130]....
        /*091c*/ 	.word	0x00008eb0
        /*0920*/ 	.word	0x00000011
        /*0924*/ 	.word	0x00000080
        /*0928*/ 	.short	0x010a
        /*092a*/ 	.byte	0xff
	.zero		1


	//----- nvinfo : EIATTR_NUM_MBARRIERS
	.align		4
.L_47:
        /*092c*/ 	.byte	0x03, 0x38
        /*092e*/ 	.short	0x0020


	//----- nvinfo : EIATTR_EXIT_INSTR_OFFSETS
	.align		4
        /*0930*/ 	.byte	0x04, 0x1c
        /*0932*/ 	.short	(.L_49 - .L_48)


	//   ....[0]....
.L_48:
        /*0934*/ 	.word	0x00002bd0


	//   ....[1]....
        /*0938*/ 	.word	0x00002e60


	//   ....[2]....
        /*093c*/ 	.word	0x00002ec0


	//   ....[3]....
        /*0940*/ 	.word	0x00003cd0


	//   ....[4]....
        /*0944*/ 	.word	0x00004e60


	//   ....[5]....
        /*0948*/ 	.word	0x00004ea0


	//   ....[6]....
        /*094c*/ 	.word	0x00008210


	//   ....[7]....
        /*0950*/ 	.word	0x00008290


	//   ....[8]....
        /*0954*/ 	.word	0x000082c0


	//   ....[9]....
        /*0958*/ 	.word	0x00008330


	//----- nvinfo : EIATTR_MAX_THREADS
	.align		4
.L_49:
        /*095c*/ 	.byte	0x04, 0x05
        /*095e*/ 	.short	(.L_51 - .L_50)
.L_50:
        /*0960*/ 	.word	0x00000100
        /*0964*/ 	.word	0x00000001
        /*0968*/ 	.word	0x00000001


	//----- nvinfo : EIATTR_CRS_STACK_SIZE
	.align		4
.L_51:
        /*096c*/ 	.byte	0x04, 0x1e
        /*096e*/ 	.short	(.L_53 - .L_52)
.L_52:
        /*0970*/ 	.word	0x00000000


	//----- nvinfo : EIATTR_CBANK_PARAM_SIZE
	.align		4
.L_53:
        /*0974*/ 	.byte	0x03, 0x19
        /*0976*/ 	.short	0x0800


	//----- nvinfo : EIATTR_PARAM_CBANK
	.align		4
        /*0978*/ 	.byte	0x04, 0x0a
        /*097a*/ 	.short	(.L_55 - .L_54)
	.align		4
.L_54:
        /*097c*/ 	.word	index@(.nv.constant0._ZN7cutlass13device_kernelINS_4conv6kernel13ConvUniversalINS1_16ConvProblemShapeILNS1_8OperatorE0ELi2EEENS1_10collective14CollectiveConvINS1_47MainloopSm100TmaUmmaWarpSpecializedImplicitGemmILS5_0ELi8ELi2ELi1ELi2EN4cute5tupleIJNSA_1CILi1EEESD_SD_EEEEENSB_IJNSC_ILi64EEENSC_ILi128EEENSB_IJSG_EEEEEENS_10bfloat16_tESK_NSA_8TiledMMAINSA_8MMA_AtomIJNSA_20SM100_MMA_F16BF16_SSISK_SK_fLi64ELi128ELNSA_4UMMA5MajorE0ELSP_0ELNSO_7ScaleInE0ELSQ_0EEEEEENSA_6LayoutISE_NSB_IJNSC_ILi0EEESU_SU_EEEEENSB_IJNSA_10UnderscoreESX_SX_EEEEENS7_6detail27Sm100ImplicitGemmTileTraitsINSA_20SM90_TMA_LOAD_IM2COLENSA_14ComposedLayoutINSA_7SwizzleILi3ELi4ELi3EEENSA_18smem_ptr_flag_bitsILi16EEENST_INSB_IJNSC_ILi8EEESG_EEENSB_IJSG_SD_EEEEEEEvEENS11_INSA_13SM90_TMA_LOADES1C_vEEEENS_8epilogue10collective18CollectiveEpilogueINS1H_23Sm100TmaWarpSpecializedILi4ELi2ELi16ELb1ELb0EEEJSJ_NSB_IJNST_ISG_SD_EENST_INSC_ILi32EEESD_EEEEESK_NSB_IJNSB_IJlllEEESD_SU_EEESK_S1R_NS1H_6fusion15FusionCallbacksIS1L_NS1S_17LinearCombinationISK_fSK_fLNS_15FloatRoundStyleE2EEESJ_S1P_JEEENSA_5SM1004TMEM4LOAD26SM100_TMEM_LOAD_16dp256b4xES12_NS13_INS14_ILi2ELi4ELi3EEES17_NST_INSB_IJS18_S1N_EEENSB_IJS1N_SD_EEEEEEENSA_17SM75_U32x4_LDSM_NENSA_21SM90_TMA_STORE_IM2COLES26_NSA_17SM90_U32x4_STSM_NENSA_39AutoVectorizingCopyWithAssumedAlignmentILi128EEEEEEvvEEEEvNT_6ParamsE)
        /*0980*/ 	.short	0x0380
        /*0982*/ 	.short	0x0800


	//----- nvinfo : EIATTR_SW_WAR
	.align		4
.L_55:
        /*0984*/ 	.byte	0x04, 0x36
        /*0986*/ 	.short	(.L_57 - .L_56)
.L_56:
        /*0988*/ 	.word	0x00000008
.L_57:


//--------------------- .nv.callgraph             --------------------------
	.section	.nv.callgraph,"",@"SHT_CUDA_CALLGRAPH"
	.align	4
	.sectionentsize	8
	.align		4
        /*0000*/ 	.word	0x00000000
	.align		4
        /*0004*/ 	.word	0xffffffff
	.align		4
        /*0008*/ 	.word	index@(_ZN7cutlass13device_kernelINS_4conv6kernel13ConvUniversalINS1_16ConvProblemShapeILNS1_8OperatorE0ELi2EEENS1_10collective14CollectiveConvINS1_47MainloopSm100TmaUmmaWarpSpecializedImplicitGemmILS5_0ELi8ELi2ELi1ELi2EN4cute5tupleIJNSA_1CILi1EEESD_SD_EEEEENSB_IJNSC_ILi64EEENSC_ILi128EEENSB_IJSG_EEEEEENS_10bfloat16_tESK_NSA_8TiledMMAINSA_8MMA_AtomIJNSA_20SM100_MMA_F16BF16_SSISK_SK_fLi64ELi128ELNSA_4UMMA5MajorE0ELSP_0ELNSO_7ScaleInE0ELSQ_0EEEEEENSA_6LayoutISE_NSB_IJNSC_ILi0EEESU_SU_EEEEENSB_IJNSA_10UnderscoreESX_SX_EEEEENS7_6detail27Sm100ImplicitGemmTileTraitsINSA_20SM90_TMA_LOAD_IM2COLENSA_14ComposedLayoutINSA_7SwizzleILi3ELi4ELi3EEENSA_18smem_ptr_flag_bitsILi16EEENST_INSB_IJNSC_ILi8EEESG_EEENSB_IJSG_SD_EEEEEEEvEENS11_INSA_13SM90_TMA_LOADES1C_vEEEENS_8epilogue10collective18CollectiveEpilogueINS1H_23Sm100TmaWarpSpecializedILi4ELi2ELi16ELb1ELb0EEEJSJ_NSB_IJNST_ISG_SD_EENST_INSC_ILi32EEESD_EEEEESK_NSB_IJNSB_IJlllEEESD_SU_EEESK_S1R_NS1H_6fusion15FusionCallbacksIS1L_NS1S_17LinearCombinationISK_fSK_fLNS_15FloatRoundStyleE2EEESJ_S1P_JEEENSA_5SM1004TMEM4LOAD26SM100_TMEM_LOAD_16dp256b4xES12_NS13_INS14_ILi2ELi4ELi3EEES17_NST_INSB_IJS18_S1N_EEENSB_IJS1N_SD_EEEEEEENSA_17SM75_U32x4_LDSM_NENSA_21SM90_TMA_STORE_IM2COLES26_NSA_17SM90_U32x4_STSM_NENSA_39AutoVectorizingCopyWithAssumedAlignmentILi128EEEEEEvvEEEEvNT_6ParamsE)
	.align		4
        /*000c*/ 	.word	index@(__assertfail)
	.align		4
        /*0010*/ 	.word	0x00000000
	.align		4
        /*0014*/ 	.word	0xfffffffe
	.align		4
        /*0018*/ 	.word	0x00000000
	.align		4
        /*001c*/ 	.word	0xfffffffd
	.align		4
        /*0020*/ 	.word	0x00000000
	.align		4
        /*0024*/ 	.word	0xfffffffc


//--------------------- .nv.constant4             --------------------------
	.section	.nv.constant4,"a",@progbits
	.align	8
	.align		8
.nv.constant4:
        /*0000*/ 	.dword	__assertfail
	.align		8
        /*0008*/ 	.dword	__unnamed_1
	.align		8
        /*0010*/ 	.dword	__unnamed_2
	.align		8
        /*0018*/ 	.dword	_ZN39_INTERNAL_067787bc_4_k_cu_ca8590bd_33064cuda3std3__45__cpo5beginE
	.align		8
        /*0020*/ 	.dword	_ZN39_INTERNAL_067787bc_4_k_cu_ca8590bd_33064cuda3std3__45__cpo3endE
	.align		8
        /*0028*/ 	.dword	_ZN39_INTERNAL_067787bc_4_k_cu_ca8590bd_33064cuda3std3__45__cpo6cbeginE
	.align		8
        /*0030*/ 	.dword	_ZN39_INTERNAL_067787bc_4_k_cu_ca8590bd_33064cuda3std3__45__cpo4cendE
	.align		8
        /*0038*/ 	.dword	_ZN39_INTERNAL_067787bc_4_k_cu_ca8590bd_33064cuda3std3__441_GLOBAL__N__067787bc_4_k_cu_ca8590bd_33066ignoreE
	.align		8
        /*0040*/ 	.dword	_ZN39_INTERNAL_067787bc_4_k_cu_ca8590bd_33064cuda3std3__419piecewise_constructE
	.align		8
        /*0048*/ 	.dword	_ZN39_INTERNAL_067787bc_4_k_cu_ca8590bd_33064cuda3std3__48in_placeE
	.align		8
        /*0050*/ 	.dword	_ZN39_INTERNAL_067787bc_4_k_cu_ca8590bd_33064cuda3std6ranges3__45__cpo4swapE
	.align		8
        /*0058*/ 	.dword	_ZN39_INTERNAL_067787bc_4_k_cu_ca8590bd_33064cuda3std6ranges3__45__cpo9iter_moveE
	.align		8
        /*0060*/ 	.dword	_ZN39_INTERNAL_067787bc_4_k_cu_ca8590bd_33064cute7productE
	.align		8
        /*0068*/ 	.dword	_ZN39_INTERNAL_067787bc_4_k_cu_ca8590bd_33064cute1_E
	.align		8
        /*0070*/ 	.dword	$str$27
	.align		8
        /*0078*/ 	.dword	$str$28
	.align		8
        /*0080*/ 	.dword	$str$29
	.align		8
        /*0088*/ 	.dword	$str$30


//--------------------- .text._ZN7cutlass13device_kernelINS_4conv6kernel13ConvUniversalINS1_16ConvProblemShapeILNS1_8OperatorE0ELi2EEENS1_10collective14CollectiveConvINS1_47MainloopSm100TmaUmmaWarpSpecializedImplicitGemmILS5_0ELi8ELi2ELi1ELi2EN4cute5tupleIJNSA_1CILi1EEESD_SD_EEEEENSB_IJNSC_ILi64EEENSC_ILi128EEENSB_IJSG_EEEEEENS_10bfloat16_tESK_NSA_8TiledMMAINSA_8MMA_AtomIJNSA_20SM100_MMA_F16BF16_SSISK_SK_fLi64ELi128ELNSA_4UMMA5MajorE0ELSP_0ELNSO_7ScaleInE0ELSQ_0EEEEEENSA_6LayoutISE_NSB_IJNSC_ILi0EEESU_SU_EEEEENSB_IJNSA_10UnderscoreESX_SX_EEEEENS7_6detail27Sm100ImplicitGemmTileTraitsINSA_20SM90_TMA_LOAD_IM2COLENSA_14ComposedLayoutINSA_7SwizzleILi3ELi4ELi3EEENSA_18smem_ptr_flag_bitsILi16EEENST_INSB_IJNSC_ILi8EEESG_EEENSB_IJSG_SD_EEEEEEEvEENS11_INSA_13SM90_TMA_LOADES1C_vEEEENS_8epilogue10collective18CollectiveEpilogueINS1H_23Sm100TmaWarpSpecializedILi4ELi2ELi16ELb1ELb0EEEJSJ_NSB_IJNST_ISG_SD_EENST_INSC_ILi32EEESD_EEEEESK_NSB_IJNSB_IJlllEEESD_SU_EEESK_S1R_NS1H_6fusion15FusionCallbacksIS1L_NS1S_17LinearCombinationISK_fSK_fLNS_15FloatRoundStyleE2EEESJ_S1P_JEEENSA_5SM1004TMEM4LOAD26SM100_TMEM_LOAD_16dp256b4xES12_NS13_INS14_ILi2ELi4ELi3EEES17_NST_INSB_IJS18_S1N_EEENSB_IJS1N_SD_EEEEEEENSA_17SM75_U32x4_LDSM_NENSA_21SM90_TMA_STORE_IM2COLES26_NSA_17SM90_U32x4_STSM_NENSA_39AutoVectorizingCopyWithAssumedAlignmentILi128EEEEEEvvEEEEvNT_6ParamsE --------------------------
	.section	.text._ZN7cutlass13device_kernelINS_4conv6kernel13ConvUniversalINS1_16ConvProblemShapeILNS1_8OperatorE0ELi2EEENS1_10collective14CollectiveConvINS1_47MainloopSm100TmaUmmaWarpSpecializedImplicitGemmILS5_0ELi8ELi2ELi1ELi2EN4cute5tupleIJNSA_1CILi1EEESD_SD_EEEEENSB_IJNSC_ILi64EEENSC_ILi128EEENSB_IJSG_EEEEEENS_10bfloat16_tESK_NSA_8TiledMMAINSA_8MMA_AtomIJNSA_20SM100_MMA_F16BF16_SSISK_SK_fLi64ELi128ELNSA_4UMMA5MajorE0ELSP_0ELNSO_7ScaleInE0ELSQ_0EEEEEENSA_6LayoutISE_NSB_IJNSC_ILi0EEESU_SU_EEEEENSB_IJNSA_10UnderscoreESX_SX_EEEEENS7_6detail27Sm100ImplicitGemmTileTraitsINSA_20SM90_TMA_LOAD_IM2COLENSA_14ComposedLayoutINSA_7SwizzleILi3ELi4ELi3EEENSA_18smem_ptr_flag_bitsILi16EEENST_INSB_IJNSC_ILi8EEESG_EEENSB_IJSG_SD_EEEEEEEvEENS11_INSA_13SM90_TMA_LOADES1C_vEEEENS_8epilogue10collective18CollectiveEpilogueINS1H_23Sm100TmaWarpSpecializedILi4ELi2ELi16ELb1ELb0EEEJSJ_NSB_IJNST_ISG_SD_EENST_INSC_ILi32EEESD_EEEEESK_NSB_IJNSB_IJlllEEESD_SU_EEESK_S1R_NS1H_6fusion15FusionCallbacksIS1L_NS1S_17LinearCombinationISK_fSK_fLNS_15FloatRoundStyleE2EEESJ_S1P_JEEENSA_5SM1004TMEM4LOAD26SM100_TMEM_LOAD_16dp256b4xES12_NS13_INS14_ILi2ELi4ELi3EEES17_NST_INSB_IJS18_S1N_EEENSB_IJS1N_SD_EEEEEEENSA_17SM75_U32x4_LDSM_NENSA_21SM90_TMA_STORE_IM2COLES26_NSA_17SM90_U32x4_STSM_NENSA_39AutoVectorizingCopyWithAssumedAlignmentILi128EEEEEEvvEEEEvNT_6ParamsE,"ax",@progbits
	.align	128
.text._ZN7cutlass13device_kernelINS_4conv6kernel13ConvUniversalINS1_16ConvProblemShapeILNS1_8OperatorE0ELi2EEENS1_10collective14CollectiveConvINS1_47MainloopSm100TmaUmmaWarpSpecializedImplicitGemmILS5_0ELi8ELi2ELi1ELi2EN4cute5tupleIJNSA_1CILi1EEESD_SD_EEEEENSB_IJNSC_ILi64EEENSC_ILi128EEENSB_IJSG_EEEEEENS_10bfloat16_tESK_NSA_8TiledMMAINSA_8MMA_AtomIJNSA_20SM100_MMA_F16BF16_SSISK_SK_fLi64ELi128ELNSA_4UMMA5MajorE0ELSP_0ELNSO_7ScaleInE0ELSQ_0EEEEEENSA_6LayoutISE_NSB_IJNSC_ILi0EEESU_SU_EEEEENSB_IJNSA_10UnderscoreESX_SX_EEEEENS7_6detail27Sm100ImplicitGemmTileTraitsINSA_20SM90_TMA_LOAD_IM2COLENSA_14ComposedLayoutINSA_7SwizzleILi3ELi4ELi3EEENSA_18smem_ptr_flag_bitsILi16EEENST_INSB_IJNSC_ILi8EEESG_EEENSB_IJSG_SD_EEEEEEEvEENS11_INSA_13SM90_TMA_LOADES1C_vEEEENS_8epilogue10collective18CollectiveEpilogueINS1H_23Sm100TmaWarpSpecializedILi4ELi2ELi16ELb1ELb0EEEJSJ_NSB_IJNST_ISG_SD_EENST_INSC_ILi32EEESD_EEEEESK_NSB_IJNSB_IJlllEEESD_SU_EEESK_S1R_NS1H_6fusion15FusionCallbacksIS1L_NS1S_17LinearCombinationISK_fSK_fLNS_15FloatRoundStyleE2EEESJ_S1P_JEEENSA_5SM1004TMEM4LOAD26SM100_TMEM_LOAD_16dp256b4xES12_NS13_INS14_ILi2ELi4ELi3EEES17_NST_INSB_IJS18_S1N_EEENSB_IJS1N_SD_EEEEEEENSA_17SM75_U32x4_LDSM_NENSA_21SM90_TMA_STORE_IM2COLES26_NSA_17SM90_U32x4_STSM_NENSA_39AutoVectorizingCopyWithAssumedAlignmentILi128EEEEEEvvEEEEvNT_6ParamsE:
        .type           _ZN7cutlass13device_kernelINS_4conv6kernel13ConvUniversalINS1_16ConvProblemShapeILNS1_8OperatorE0ELi2EEENS1_10collective14CollectiveConvINS1_47MainloopSm100TmaUmmaWarpSpecializedImplicitGemmILS5_0ELi8ELi2ELi1ELi2EN4cute5tupleIJNSA_1CILi1EEESD_SD_EEEEENSB_IJNSC_ILi64EEENSC_ILi128EEENSB_IJSG_EEEEEENS_10bfloat16_tESK_NSA_8TiledMMAINSA_8MMA_AtomIJNSA_20SM100_MMA_F16BF16_SSISK_SK_fLi64ELi128ELNSA_4UMMA5MajorE0ELSP_0ELNSO_7ScaleInE0ELSQ_0EEEEEENSA_6LayoutISE_NSB_IJNSC_ILi0EEESU_SU_EEEEENSB_IJNSA_10UnderscoreESX_SX_EEEEENS7_6detail27Sm100ImplicitGemmTileTraitsINSA_20SM90_TMA_LOAD_IM2COLENSA_14ComposedLayoutINSA_7SwizzleILi3ELi4ELi3EEENSA_18smem_ptr_flag_bitsILi16EEENST_INSB_IJNSC_ILi8EEESG_EEENSB_IJSG_SD_EEEEEEEvEENS11_INSA_13SM90_TMA_LOADES1C_vEEEENS_8epilogue10collective18CollectiveEpilogueINS1H_23Sm100TmaWarpSpecializedILi4ELi2ELi16ELb1ELb0EEEJSJ_NSB_IJNST_ISG_SD_EENST_INSC_ILi32EEESD_EEEEESK_NSB_IJNSB_IJlllEEESD_SU_EEESK_S1R_NS1H_6fusion15FusionCallbacksIS1L_NS1S_17LinearCombinationISK_fSK_fLNS_15FloatRoundStyleE2EEESJ_S1P_JEEENSA_5SM1004TMEM4LOAD26SM100_TMEM_LOAD_16dp256b4xES12_NS13_INS14_ILi2ELi4ELi3EEES17_NST_INSB_IJS18_S1N_EEENSB_IJS1N_SD_EEEEEEENSA_17SM75_U32x4_LDSM_NENSA_21SM90_TMA_STORE_IM2COLES26_NSA_17SM90_U32x4_STSM_NENSA_39AutoVectorizingCopyWithAssumedAlignmentILi128EEEEEEvvEEEEvNT_6ParamsE,@function
        .size           _ZN7cutlass13device_kernelINS_4conv6kernel13ConvUniversalINS1_16ConvProblemShapeILNS1_8OperatorE0ELi2EEENS1_10collective14CollectiveConvINS1_47MainloopSm100TmaUmmaWarpSpecializedImplicitGemmILS5_0ELi8ELi2ELi1ELi2EN4cute5tupleIJNSA_1CILi1EEESD_SD_EEEEENSB_IJNSC_ILi64EEENSC_ILi128EEENSB_IJSG_EEEEEENS_10bfloat16_tESK_NSA_8TiledMMAINSA_8MMA_AtomIJNSA_20SM100_MMA_F16BF16_SSISK_SK_fLi64ELi128ELNSA_4UMMA5MajorE0ELSP_0ELNSO_7ScaleInE0ELSQ_0EEEEEENSA_6LayoutISE_NSB_IJNSC_ILi0EEESU_SU_EEEEENSB_IJNSA_10UnderscoreESX_SX_EEEEENS7_6detail27Sm100ImplicitGemmTileTraitsINSA_20SM90_TMA_LOAD_IM2COLENSA_14ComposedLayoutINSA_7SwizzleILi3ELi4ELi3EEENSA_18smem_ptr_flag_bitsILi16EEENST_INSB_IJNSC_ILi8EEESG_EEENSB_IJSG_SD_EEEEEEEvEENS11_INSA_13SM90_TMA_LOADES1C_vEEEENS_8epilogue10collective18CollectiveEpilogueINS1H_23Sm100TmaWarpSpecializedILi4ELi2ELi16ELb1ELb0EEEJSJ_NSB_IJNST_ISG_SD_EENST_INSC_ILi32EEESD_EEEEESK_NSB_IJNSB_IJlllEEESD_SU_EEESK_S1R_NS1H_6fusion15FusionCallbacksIS1L_NS1S_17LinearCombinationISK_fSK_fLNS_15FloatRoundStyleE2EEESJ_S1P_JEEENSA_5SM1004TMEM4LOAD26SM100_TMEM_LOAD_16dp256b4xES12_NS13_INS14_ILi2ELi4ELi3EEES17_NST_INSB_IJS18_S1N_EEENSB_IJS1N_SD_EEEEEEENSA_17SM75_U32x4_LDSM_NENSA_21SM90_TMA_STORE_IM2COLES26_NSA_17SM90_U32x4_STSM_NENSA_39AutoVectorizingCopyWithAssumedAlignmentILi128EEEEEEvvEEEEvNT_6ParamsE,(.L_x_178 - _ZN7cutlass13device_kernelINS_4conv6kernel13ConvUniversalINS1_16ConvProblemShapeILNS1_8OperatorE0ELi2EEENS1_10collective14CollectiveConvINS1_47MainloopSm100TmaUmmaWarpSpecializedImplicitGemmILS5_0ELi8ELi2ELi1ELi2EN4cute5tupleIJNSA_1CILi1EEESD_SD_EEEEENSB_IJNSC_ILi64EEENSC_ILi128EEENSB_IJSG_EEEEEENS_10bfloat16_tESK_NSA_8TiledMMAINSA_8MMA_AtomIJNSA_20SM100_MMA_F16BF16_SSISK_SK_fLi64ELi128ELNSA_4UMMA5MajorE0ELSP_0ELNSO_7ScaleInE0ELSQ_0EEEEEENSA_6LayoutISE_NSB_IJNSC_ILi0EEESU_SU_EEEEENSB_IJNSA_10UnderscoreESX_SX_EEEEENS7_6detail27Sm100ImplicitGemmTileTraitsINSA_20SM90_TMA_LOAD_IM2COLENSA_14ComposedLayoutINSA_7SwizzleILi3ELi4ELi3EEENSA_18smem_ptr_flag_bitsILi16EEENST_INSB_IJNSC_ILi8EEESG_EEENSB_IJSG_SD_EEEEEEEvEENS11_INSA_13SM90_TMA_LOADES1C_vEEEENS_8epilogue10collective18CollectiveEpilogueINS1H_23Sm100TmaWarpSpecializedILi4ELi2ELi16ELb1ELb0EEEJSJ_NSB_IJNST_ISG_SD_EENST_INSC_ILi32EEESD_EEEEESK_NSB_IJNSB_IJlllEEESD_SU_EEESK_S1R_NS1H_6fusion15FusionCallbacksIS1L_NS1S_17LinearCombinationISK_fSK_fLNS_15FloatRoundStyleE2EEESJ_S1P_JEEENSA_5SM1004TMEM4LOAD26SM100_TMEM_LOAD_16dp256b4xES12_NS13_INS14_ILi2ELi4ELi3EEES17_NST_INSB_IJS18_S1N_EEENSB_IJS1N_SD_EEEEEEENSA_17SM75_U32x4_LDSM_NENSA_21SM90_TMA_STORE_IM2COLES26_NSA_17SM90_U32x4_STSM_NENSA_39AutoVectorizingCopyWithAssumedAlignmentILi128EEEEEEvvEEEEvNT_6ParamsE)
        .other          _ZN7cutlass13device_kernelINS_4conv6kernel13ConvUniversalINS1_16ConvProblemShapeILNS1_8OperatorE0ELi2EEENS1_10collective14CollectiveConvINS1_47MainloopSm100TmaUmmaWarpSpecializedImplicitGemmILS5_0ELi8ELi2ELi1ELi2EN4cute5tupleIJNSA_1CILi1EEESD_SD_EEEEENSB_IJNSC_ILi64EEENSC_ILi128EEENSB_IJSG_EEEEEENS_10bfloat16_tESK_NSA_8TiledMMAINSA_8MMA_AtomIJNSA_20SM100_MMA_F16BF16_SSISK_SK_fLi64ELi128ELNSA_4UMMA5MajorE0ELSP_0ELNSO_7ScaleInE0ELSQ_0EEEEEENSA_6LayoutISE_NSB_IJNSC_ILi0EEESU_SU_EEEEENSB_IJNSA_10UnderscoreESX_SX_EEEEENS7_6detail27Sm100ImplicitGemmTileTraitsINSA_20SM90_TMA_LOAD_IM2COLENSA_14ComposedLayoutINSA_7SwizzleILi3ELi4ELi3EEENSA_18smem_ptr_flag_bitsILi16EEENST_INSB_IJNSC_ILi8EEESG_EEENSB_IJSG_SD_EEEEEEEvEENS11_INSA_13SM90_TMA_LOADES1C_vEEEENS_8epilogue10collective18CollectiveEpilogueINS1H_23Sm100TmaWarpSpecializedILi4ELi2ELi16ELb1ELb0EEEJSJ_NSB_IJNST_ISG_SD_EENST_INSC_ILi32EEESD_EEEEESK_NSB_IJNSB_IJlllEEESD_SU_EEESK_S1R_NS1H_6fusion15FusionCallbacksIS1L_NS1S_17LinearCombinationISK_fSK_fLNS_15FloatRoundStyleE2EEESJ_S1P_JEEENSA_5SM1004TMEM4LOAD26SM100_TMEM_LOAD_16dp256b4xES12_NS13_INS14_ILi2ELi4ELi3EEES17_NST_INSB_IJS18_S1N_EEENSB_IJS1N_SD_EEEEEEENSA_17SM75_U32x4_LDSM_NENSA_21SM90_TMA_STORE_IM2COLES26_NSA_17SM90_U32x4_STSM_NENSA_39AutoVectorizingCopyWithAssumedAlignmentILi128EEEEEEvvEEEEvNT_6ParamsE,@"STO_CUDA_ENTRY STV_DEFAULT"
_ZN7cutlass13device_kernelINS_4conv6kernel13ConvUniversalINS1_16ConvProblemShapeILNS1_8OperatorE0ELi2EEENS1_10collective14CollectiveConvINS1_47MainloopSm100TmaUmmaWarpSpecializedImplicitGemmILS5_0ELi8ELi2ELi1ELi2EN4cute5tupleIJNSA_1CILi1EEESD_SD_EEEEENSB_IJNSC_ILi64EEENSC_ILi128EEENSB_IJSG_EEEEEENS_10bfloat16_tESK_NSA_8TiledMMAINSA_8MMA_AtomIJNSA_20SM100_MMA_F16BF16_SSISK_SK_fLi64ELi128ELNSA_4UMMA5MajorE0ELSP_0ELNSO_7ScaleInE0ELSQ_0EEEEEENSA_6LayoutISE_NSB_IJNSC_ILi0EEESU_SU_EEEEENSB_IJNSA_10UnderscoreESX_SX_EEEEENS7_6detail27Sm100ImplicitGemmTileTraitsINSA_20SM90_TMA_LOAD_IM2COLENSA_14ComposedLayoutINSA_7SwizzleILi3ELi4ELi3EEENSA_18smem_ptr_flag_bitsILi16EEENST_INSB_IJNSC_ILi8EEESG_EEENSB_IJSG_SD_EEEEEEEvEENS11_INSA_13SM90_TMA_LOADES1C_vEEEENS_8epilogue10collective18CollectiveEpilogueINS1H_23Sm100TmaWarpSpecializedILi4ELi2ELi16ELb1ELb0EEEJSJ_NSB_IJNST_ISG_SD_EENST_INSC_ILi32EEESD_EEEEESK_NSB_IJNSB_IJlllEEESD_SU_EEESK_S1R_NS1H_6fusion15FusionCallbacksIS1L_NS1S_17LinearCombinationISK_fSK_fLNS_15FloatRoundStyleE2EEESJ_S1P_JEEENSA_5SM1004TMEM4LOAD26SM100_TMEM_LOAD_16dp256b4xES12_NS13_INS14_ILi2ELi4ELi3EEES17_NST_INSB_IJS18_S1N_EEENSB_IJS1N_SD_EEEEEEENSA_17SM75_U32x4_LDSM_NENSA_21SM90_TMA_STORE_IM2COLES26_NSA_17SM90_U32x4_STSM_NENSA_39AutoVectorizingCopyWithAssumedAlignmentILi128EEEEEEvvEEEEvNT_6ParamsE:
[----:B------:R-:W1:Y:S01]  /*0000*/  LDC R1, c[0x0][0x37c] ;  /* 0x0000df00ff017b82 */ /* 0x000e620000000800 */
[----:B------:R-:W2:Y:S01]  /*0010*/  S2R R72, SR_TID.X ;  /* 0x0000000000487919 */ /* 0x000ea20000002100 */
[----:B------:R-:W3:Y:S01]  /*0020*/  LDCU.64 UR4, c[0x0][0x890] ;  /* 0x00011200ff0477ac */ /* 0x000ee20008000a00 */
[----:B-1----:R-:W-:Y:S01]  /*0030*/  VIADD R1, R1, 0xfffffff8 ;  /* 0xfffffff801017836 */ /* 0x002fe20000000000 */
[----:B------:R-:W-:Y:S02]  /*0040*/  PRMT R63, RZ, 0x7610, R63 ;  /* 0x00007610ff3f7816 */ /* 0x000fe4000000003f */
[----:B------:R-:W-:Y:S01]  /*0050*/  ELECT P5, URZ, PT ;  /* 0x0000000000ff782f */ /* 0x000fe200038a0000 */
[----:B------:R-:W1:Y:S01]  /*0060*/  LDCU.64 UR48, c[0x0][0x358] ;  /* 0x00006b00ff3077ac */ /* 0x000e620008000a00 */
[----:B---3--:R-:W-:-:S04]  /*0070*/  UISETP.NE.U32.AND UP0, UPT, UR4, URZ, UPT ;  /* 0x000000ff0400728c */ /* 0x008fc8000bf05070 */
[----:B------:R-:W-:Y:S01]  /*0080*/  UISETP.NE.AND.EX UP0, UPT, UR5, URZ, UPT, UP0 ;  /* 0x000000ff0500728c */ /* 0x000fe2000bf05300 */
[----:B--2---:R-:W-:-:S05]  /*0090*/  SHF.R.U32.HI R73, RZ, 0x5, R72 ;  /* 0x00000005ff497819 */ /* 0x004fca0000011648 */
[----:B------:R-:W2:Y:S02]  /*00a0*/  SHFL.IDX PT, R0, R73, RZ, 0x1f ;  /* 0x00001fff49007589 */ /* 0x000ea400000e0000 */
[----:B--2---:R-:W-:Y:S01]  /*00b0*/  R2UR UR8, R0 ;  /* 0x00000000000872ca */ /* 0x004fe200000e0000 */
[----:B-1----:R-:W-:-:S14]  /*00c0*/  BRA.U UP0, `(.L_x_0) ;  /* 0x00000001002c7547 */ /* 0x002fdc000b800000 */
[----:B------:R-:W1:Y:S02]  /*00d0*/  LDCU.64 UR6, c[0x0][0x888] ;  /* 0x00011100ff0677ac */ /* 0x000e640008000a00 */
[----:B-1----:R-:W-:-:S04]  /*00e0*/  UISETP.NE.U32.AND UP0, UPT, UR6, URZ, UPT ;  /* 0x000000ff0600728c */ /* 0x002fc8000bf05070 */
[----:B------:R-:W-:-:S09]  /*00f0*/  UISETP.NE.AND.EX UP0, UPT, UR7, URZ, UPT, UP0 ;  /* 0x000000ff0700728c */ /* 0x000fd2000bf05300 */
[----:B------:R-:W-:Y:S05]  /*0100*/  BRA.U !UP0, `(.L_x_1) ;  /* 0x0000000108107547 */ /* 0x000fea000b800000 */
[----:B------:R-:W1:Y:S02]  /*0110*/  LDC.64 R2, c[0x0][0x888] ;  /* 0x00022200ff027b82 */ /* 0x000e640000000a00 */
[----:B-1----:R1:W5:Y:S01]  /*0120*/  LDG.E R35, desc[UR48][R2.64] ;  /* 0x0000003002237981 */ /* 0x002362000c1e1900 */
[----:B------:R-:W-:Y:S01]  /*0130*/  HFMA2 R63, -RZ, RZ, 0, 5.9604644775390625e-08 ;  /* 0x00000001ff3f7431 */ /* 0x000fe200000001ff */
[----:B------:R-:W-:Y:S05]  /*0140*/  BRA `(.L_x_0) ;  /* 0x00000000000c7947 */ /* 0x000fea0003800000 */
.L_x_1:
[----:B------:R-:W1:Y:S01]  /*0150*/  LDCU UR6, c[0x0][0x880] ;  /* 0x00011000ff0677ac */ /* 0x000e620008000800 */
[----:B------:R-:W-:Y:S01]  /*0160*/  HFMA2 R63, -RZ, RZ, 0, 5.9604644775390625e-08 ;  /* 0x00000001ff3f7431 */ /* 0x000fe200000001ff */
[----:B-1----:R-:W-:-:S07]  /*0170*/  MOV R35, UR6 ;  /* 0x0000000600237c02 */ /* 0x002fce0008000f00 */
.L_x_0:
[----:B------:R-:W2:Y:S02]  /*0180*/  LDCU.64 UR6, c[0x0][0x8b0] ;  /* 0x00011600ff0677ac */ /* 0x000ea40008000a00 */
[----:B--2---:R-:W-:-:S04]  /*0190*/  UISETP.NE.U32.AND UP0, UPT, UR6, URZ, UPT ;  /* 0x000000ff0600728c */ /* 0x004fc8000bf05070 */
[----:B------:R-:W-:-:S09]  /*01a0*/  UISETP.NE.AND.EX UP0, UPT, UR7, URZ, UPT, UP0 ;  /* 0x000000ff0700728c */ /* 0x000fd2000bf05300 */
[----:B------:R-:W-:Y:S05]  /*01b0*/  BRA.U UP0, `(.L_x_2) ;  /* 0x0000000100247547 */ /* 0x000fea000b800000 */
[----:B------:R-:W2:Y:S02]  /*01c0*/  LDCU.64 UR6, c[0x0][0x8a8] ;  /* 0x00011500ff0677ac */ /* 0x000ea40008000a00 */
[----:B--2---:R-:W-:-:S04]  /*01d0*/  UISETP.NE.U32.AND UP0, UPT, UR6, URZ, UPT ;  /* 0x000000ff0600728c */ /* 0x004fc8000bf05070 */
[----:B------:R-:W-:-:S09]  /*01e0*/  UISETP.NE.AND.EX UP0, UPT, UR7, URZ, UPT, UP0 ;  /* 0x000000ff0700728c */ /* 0x000fd2000bf05300 */
[----:B------:R-:W-:Y:S05]  /*01f0*/  BRA.U !UP0, `(.L_x_3) ;  /* 0x00000001080c7547 */ /* 0x000fea000b800000 */
[----:B-1----:R-:W1:Y:S02]  /*0200*/  LDC.64 R2, c[0x0][0x8a8] ;  /* 0x00022a00ff027b82 */ /* 0x002e640000000a00 */
[----:B-1----:R2:W5:Y:S01]  /*0210*/  LDG.E R33, desc[UR48][R2.64] ;  /* 0x0000003002217981 */ /* 0x002562000c1e1900 */
[----:B------:R-:W-:Y:S05]  /*0220*/  BRA `(.L_x_2) ;  /* 0x0000000000087947 */ /* 0x000fea0003800000 */
.L_x_3:
[----:B------:R-:W2:Y:S02]  /*0230*/  LDCU UR6, c[0x0][0x8a0] ;  /* 0x00011400ff0677ac */ /* 0x000ea40008000800 */
[----:B--2---:R-:W-:Y:S02]  /*0240*/  MOV R33, UR6 ;  /* 0x0000000600217c02 */ /* 0x004fe40008000f00 */
.L_x_2:
[----:B------:R-:W-:Y:S01]  /*0250*/  IMAD.U32 R0, RZ, RZ, UR8 ;  /* 0x00000008ff007e24 */ /* 0x000fe2000f8e00ff */
[----:B------:R-:W-:Y:S04]  /*0260*/  BSSY.RECONVERGENT B0, `(.L_x_4) ;  /* 0x000000c000007945 */ /* 0x000fe80003800200 */
[C---:B------:R-:W-:Y:S02]  /*0270*/  ISETP.NE.OR P1, PT, R0.reuse, 0x1, !P5 ;  /* 0x000000010000780c */ /* 0x040fe40006f25670 */
[----:B------:R-:W-:-:S11]  /*0280*/  ISETP.NE.OR P0, PT, R0, 0x3, !P5 ;  /* 0x000000030000780c */ /* 0x000fd60006f05670 */
[----:B------:R-:W-:Y:S05]  /*0290*/  @P1 BRA `(.L_x_5) ;  /* 0x0000000000201947 */ /* 0x000fea0003800000 */
[----:B------:R-:W3:Y:S02]  /*02a0*/  LDCU.64 UR6, c[0x0][0x348] ;  /* 0x00006900ff0677ac */ /* 0x000ee40008000a00 */
[----:B---3--:R-:W-:Y:S02]  /*02b0*/  UIADD3 UR10, UP1, UPT, UR6, 0x80, URZ ;  /* 0x00000080060a7890 */ /* 0x008fe4000ff3e0ff */
[----:B------:R-:W-:Y:S02]  /*02c0*/  UIADD3 UR6, UP0, UPT, UR6, 0x180, URZ ;  /* 0x0000018006067890 */ /* 0x000fe4000ff1e0ff */
[----:B------:R-:W-:Y:S02]  /*02d0*/  UIADD3.X UR11, UPT, UPT, URZ, UR7, URZ, UP1, !UPT ;  /* 0x00000007ff0b7290 */ /* 0x000fe40008ffe4ff */
[----:B------:R-:W-:-:S07]  /*02e0*/  UIADD3.X UR7, UPT, UPT, URZ, UR7, URZ, UP0, !UPT ;  /* 0x00000007ff077290 */ /* 0x000fce00087fe4ff */
[----:B------:R3:W-:Y:S02]  /*02f0*/  UTMACCTL.PF [UR10] ;  /* 0x000000000a0079b9 */ /* 0x0007e40008040000 */
[----:B------:R3:W-:Y:S02]  /*0300*/  UTMACCTL.PF [UR6] ;  /* 0x00000000060079b9 */ /* 0x0007e40008040000 */
[----:B---3--:R-:W-:Y:S01]  /*0310*/  NOP ;  /* 0x0000000000007918 */ /* 0x008fe20000000000 */
.L_x_5:
[----:B------:R-:W-:Y:S05]  /*0320*/  BSYNC.RECONVERGENT B0 ;  /* 0x0000000000007941 */ /* 0x000fea0003800200 */
.L_x_4:
[----:B------:R-:W-:Y:S04]  /*0330*/  BSSY.RECONVERGENT B0, `(.L_x_6) ;  /* 0x000000a000007945 */ /* 0x000fe80003800200 */
        /* <DEDUP_REMOVED lines=9> */
.L_x_7:
[----:B------:R-:W-:Y:S05]  /*03d0*/  BSYNC.RECONVERGENT B0 ;  /* 0x0000000000007941 */ /* 0x000fea0003800200 */
.L_x_6:
[----:B------:R-:W3:Y:S01]  /*03e0*/  LDCU.64 UR6, c[0x0][0x888] ;  /* 0x00011100ff0677ac */ /* 0x000ee20008000a00 */
[----:B------:R-:W-:Y:S02]  /*03f0*/  UISETP.EQ.U32.AND UP1, UPT, UR4, URZ, UPT ;  /* 0x000000ff0400728c */ /* 0x000fe4000bf22070 */
[----:B------:R-:W-:Y:S02]  /*0400*/  UPLOP3.LUT UP2, UPT, UPT, UPT, UPT, 0x80, 0x8 ;  /* 0x000000000008789c */ /* 0x000fe40003f4f070 */
[----:B---3--:R-:W-:-:S04]  /*0410*/  UISETP.NE.U32.AND UP0, UPT, UR6, URZ, UPT ;  /* 0x000000ff0600728c */ /* 0x008fc8000bf05070 */
[----:B------:R-:W-:-:S04]  /*0420*/  UISETP.NE.AND.EX UP0, UPT, UR7, URZ, UPT, UP0 ;  /* 0x000000ff0700728c */ /* 0x000fc8000bf05300 */
[----:B------:R-:W-:-:S04]  /*0430*/  UISETP.EQ.OR.EX UP3, UPT, UR5, URZ, !UP0, UP1 ;  /* 0x000000ff0500728c */ /* 0x000fc8000c762710 */
[----:B------:R-:W-:-:S05]  /*0440*/  UP2UR UR53, UPR, URZ, 0x8 ;  /* 0x00000008ff357883 */ /* 0x000fca0008000000 */
[----:B------:R-:W-:Y:S07]  /*0450*/  BRA.U !UP3, `(.L_x_8) ;  /* 0x000000010b207547 */ /* 0x000fee000b800000 */
[----:B------:R-:W-:Y:S01]  /*0460*/  UISETP.NE.U32.AND UP2, UPT, UR4, URZ, UPT ;  /* 0x000000ff0400728c */ /* 0x000fe2000bf45070 */
[----:B-----5:R-:W-:Y:S01]  /*0470*/  FSETP.NEU.AND P0, PT, R35, RZ, PT ;  /* 0x000000ff2300720b */ /* 0x020fe20003f0d000 */
[----:B------:R-:W-:Y:S02]  /*0480*/  USEL UR4, URZ, 0xffffffff, UP0 ;  /* 0xffffffffff047887 */ /* 0x000fe40008000000 */
[----:B------:R-:W-:-:S10]  /*0490*/  UISETP.NE.AND.EX UP2, UPT, UR5, URZ, UPT, UP2 ;  /* 0x000000ff0500728c */ /* 0x000fd4000bf45320 */
[----:B------:R-:W-:Y:S01]  /*04a0*/  VOTEU.ANY UP1, P0 ;  /* 0x0000000000ff7886 */ /* 0x000fe20000020100 */
[----:B------:R-:W-:-:S04]  /*04b0*/  @!UP2 USEL UR4, URZ, 0xffffffff, UP1 ;  /* 0xffffffffff04a887 */ /* 0x000fc80008800000 */
[----:B------:R-:W-:-:S04]  /*04c0*/  ULOP3.LUT UR4, UR4, 0x1, URZ, 0xc0, !UPT ;  /* 0x0000000104047892 */ /* 0x000fc8000f8ec0ff */
[----:B------:R-:W-:-:S11]  /*04d0*/  UISETP.NE.U32.AND UP2, UPT, UR4, 0x1, UPT ;  /* 0x000000010400788c */ /* 0x000fd6000bf45070 */
.L_x_8:
[----:B-12---:R-:W1:Y:S01]  /*04e0*/  SHFL.IDX PT, R2, R73, RZ, 0x1f ;  /* 0x00001fff49027589 */ /* 0x006e6200000e0000 */
[----:B------:R-:W-:-:S04]  /*04f0*/  UISETP.NE.AND UP1, UPT, UR8, 0x2, UPT ;  /* 0x000000020800788c */ /* 0x000fc8000bf25270 */
[----:B------:R-:W-:Y:S01]  /*0500*/  USEL UR6, URZ, 0x1, UP1 ;  /* 0x00000001ff067887 */ /* 0x000fe20008800000 */
[----:B-1----:R-:W-:-:S13]  /*0510*/  ISETP.NE.AND P0, PT, R2, RZ, PT ;  /* 0x000000ff0200720c */ /* 0x002fda0003f05270 */
[----:B------:R-:W-:Y:S05]  /*0520*/  @P0 BRA `(.L_x_9) ;  /* 0x0000000000680947 */ /* 0x000fea0003800000 */
[----:B------:R-:W1:Y:S01]  /*0530*/  S2UR UR5, SR_CgaCtaId ;  /* 0x00000000000579c3 */ /* 0x000e620000008800 */
[----:B------:R-:W-:Y:S01]  /*0540*/  UMOV UR7, 0x400 ;  /* 0x0000040000077882 */ /* 0x000fe20000000000 */
[----:B------:R-:W-:Y:S01]  /*0550*/  UMOV UR4, 0x1 ;  /* 0x0000000100047882 */ /* 0x000fe20000000000 */
[----:B------:R-:W-:Y:S01]  /*0560*/  ELECT P0, URZ, PT ;  /* 0x0000000000ff782f */ /* 0x000fe20003800000 */
[----:B------:R-:W-:-:S04]  /*0570*/  UIADD3 UR10, UPT, UPT, -UR4, 0x100000, URZ ;  /* 0x00100000040a7890 */ /* 0x000fc8000fffe1ff */
[----:B------:R-:W-:Y:S02]  /*0580*/  USHF.L.U32 UR11, UR10, 0xb, URZ ;  /* 0x0000000b0a0b7899 */ /* 0x000fe400080006ff */
[----:B------:R-:W-:Y:S02]  /*0590*/  USHF.L.U32 UR10, UR10, 0x1, URZ ;  /* 0x000000010a0a7899 */ /* 0x000fe400080006ff */
[----:B-1----:R-:W-:Y:S01]  /*05a0*/  ULEA UR5, UR5, UR7, 0x18 ;  /* 0x0000000705057291 */ /* 0x002fe2000f8ec0ff */
[----:B------:R-:W1:Y:S11]  /*05b0*/  FENCE.VIEW.ASYNC.S ;  /* 0x00000000000073c6 */ /* 0x000e760000000000 */
[----:B-1----:R1:W2:Y:S01]  /*05c0*/  SYNCS.EXCH.64 URZ, [UR5], UR10 ;  /* 0x0000000a05ff75b2 */ /* 0x0022a20008000100 */
[----:B------:R1:W3:Y:S01]  /*05d0*/  SYNCS.EXCH.64 URZ, [UR5+0x40], UR10 ;  /* 0x0000400a05ff75b2 */ /* 0x0002e20008000100 */
[----:B------:R1:W4:Y:S01]  /*05e0*/  SYNCS.EXCH.64 URZ, [UR5+0x8], UR10 ;  /* 0x0000080a05ff75b2 */ /* 0x0003220008000100 */
[----:B------:R1:W1:Y:S01]  /*05f0*/  SYNCS.EXCH.64 URZ, [UR5+0x48], UR10 ;  /* 0x0000480a05ff75b2 */ /* 0x0002620008000100 */
        /* <DEDUP_REMOVED lines=12> */
[----:B------:R-:W-:Y:S01]  /*06c0*/  NOP ;  /* 0x0000000000007918 */ /* 0x000fe20000000000 */
.L_x_9:
[----:B------:R-:W2:Y:S01]  /*06d0*/  SHFL.IDX PT, R2, R73, RZ, 0x1f ;  /* 0x00001fff49027589 */ /* 0x000ea200000e0000 */
[----:B------:R-:W-:Y:S01]  /*06e0*/  NOP ;  /* 0x0000000000007918 */ /* 0x000fe20000000000 */
[----:B--2---:R-:W-:-:S13]  /*06f0*/  ISETP.NE.AND P0, PT, R2, 0x1, PT ;  /* 0x000000010200780c */ /* 0x004fda0003f05270 */
[----:B------:R-:W-:Y:S05]  /*0700*/  @P0 BRA `(.L_x_10) ;  /* 0x0000000000580947 */ /* 0x000fea0003800000 */
[----:B------:R-:W2:Y:S01]  /*0710*/  S2UR UR7, SR_CgaCtaId ;  /* 0x00000000000779c3 */ /* 0x000ea20000008800 */
[----:B------:R-:W-:Y:S01]  /*0720*/  UMOV UR9, 0x400 ;  /* 0x0000040000097882 */ /* 0x000fe20000000000 */
[----:B-1----:R-:W-:Y:S01]  /*0730*/  UMOV UR5, 0x20 ;  /* 0x0000002000057882 */ /* 0x002fe20000000000 */
[----:B------:R-:W-:Y:S01]  /*0740*/  UMOV UR4, 0x80 ;  /* 0x0000008000047882 */ /* 0x000fe20000000000 */
[----:B------:R-:W-:-:S04]  /*0750*/  UIADD3 UR10, UPT, UPT, -UR5, 0x100000, URZ ;  /* 0x00100000050a7890 */ /* 0x000fc8000fffe1ff */
[----:B------:R-:W-:Y:S02]  /*0760*/  USHF.L.U32 UR11, UR10, 0xb, URZ ;  /* 0x0000000b0a0b7899 */ /* 0x000fe400080006ff */
[----:B------:R-:W-:Y:S02]  /*0770*/  USHF.L.U32 UR10, UR10, 0x1, URZ ;  /* 0x000000010a0a7899 */ /* 0x000fe400080006ff */
[----:B------:R-:W-:-:S04]  /*0780*/  UIADD3 UR4, UPT, UPT, -UR4, 0x100000, URZ ;  /* 0x0010000004047890 */ /* 0x000fc8000fffe1ff */
[----:B------:R-:W-:Y:S02]  /*0790*/  USHF.L.U32 UR5, UR4, 0xb, URZ ;  /* 0x0000000b04057899 */ /* 0x000fe400080006ff */
[----:B------:R-:W-:Y:S01]  /*07a0*/  USHF.L.U32 UR4, UR4, 0x1, URZ ;  /* 0x0000000104047899 */ /* 0x000fe200080006ff */
[----:B------:R-:W-:Y:S01]  /*07b0*/  ELECT P0, URZ, PT ;  /* 0x0000000000ff782f */ /* 0x000fe20003800000 */
[----:B--2---:R-:W-:Y:S01]  /*07c0*/  ULEA UR7, UR7, UR9, 0x18 ;  /* 0x0000000907077291 */ /* 0x004fe2000f8ec0ff */
[----:B------:R-:W1:Y:S11]  /*07d0*/  FENCE.VIEW.ASYNC.S ;  /* 0x00000000000073c6 */ /* 0x000e760000000000 */
[----:B-1----:R2:W1:Y:S01]  /*07e0*/  SYNCS.EXCH.64 URZ, [UR7+0x80], UR10 ;  /* 0x0000800a07ff75b2 */ /* 0x0024620008000100 */
[----:B------:R2:W1:Y:S01]  /*07f0*/  SYNCS.EXCH.64 URZ, [UR7+0xa0], UR4 ;  /* 0x0000a00407ff75b2 */ /* 0x0004620008000100 */
[----:B------:R2:W1:Y:S01]  /*0800*/  SYNCS.EXCH.64 URZ, [UR7+0x88], UR10 ;  /* 0x0000880a07ff75b2 */ /* 0x0004620008000100 */
[----:B------:R2:W1:Y:S01]  /*0810*/  SYNCS.EXCH.64 URZ, [UR7+0xa8], UR4 ;  /* 0x0000a80407ff75b2 */ /* 0x0004620008000100 */
[----:B------:R2:W1:Y:S01]  /*0820*/  SYNCS.EXCH.64 URZ, [UR7+0x90], UR10 ;  /* 0x0000900a07ff75b2 */ /* 0x0004620008000100 */
[----:B------:R2:W1:Y:S01]  /*0830*/  SYNCS.EXCH.64 URZ, [UR7+0xb0], UR4 ;  /* 0x0000b00407ff75b2 */ /* 0x0004620008000100 */
[----:B------:R2:W1:Y:S01]  /*0840*/  SYNCS.EXCH.64 URZ, [UR7+0x98], UR10 ;  /* 0x0000980a07ff75b2 */ /* 0x0004620008000100 */
[----:B------:R2:W1:Y:S02]  /*0850*/  SYNCS.EXCH.64 URZ, [UR7+0xb8], UR4 ;  /* 0x0000b80407ff75b2 */ /* 0x0004640008000100 */
[----:B--2---:R-:W-:Y:S01]  /*0860*/  NOP ;  /* 0x0000000000007918 */ /* 0x004fe20000000000 */
.L_x_10:
[----:B------:R-:W2:Y:S01]  /*0870*/  SHFL.IDX PT, R2, R73, RZ, 0x1f ;  /* 0x00001fff49027589 */ /* 0x000ea200000e0000 */
[----:B------:R-:W-:Y:S01]  /*0880*/  NOP ;  /* 0x0000000000007918 */ /* 0x000fe20000000000 */
[----:B--2---:R-:W-:-:S13]  /*0890*/  ISETP.NE.AND P0, PT, R2, 0x3, PT ;  /* 0x000000030200780c */ /* 0x004fda0003f05270 */
[----:B------:R-:W-:Y:S05]  /*08a0*/  @P0 BRA `(.L_x_11) ;  /* 0x0000000000300947 */ /* 0x000fea0003800000 */
[----:B-1----:R-:W1:Y:S01]  /*08b0*/  S2UR UR5, SR_CgaCtaId ;  /* 0x00000000000579c3 */ /* 0x002e620000008800 */
        /* <DEDUP_REMOVED lines=8> */
[----:B-1----:R2:W1:Y:S01]  /*0940*/  SYNCS.EXCH.64 URZ, [UR5+0xc0], UR10 ;  /* 0x0000c00a05ff75b2 */ /* 0x0024620008000100 */
[----:B------:R2:W1:Y:S02]  /*0950*/  SYNCS.EXCH.64 URZ, [UR5+0xc8], UR10 ;  /* 0x0000c80a05ff75b2 */ /* 0x0004640008000100 */
[----:B--2---:R-:W-:Y:S01]  /*0960*/  NOP ;  /* 0x0000000000007918 */ /* 0x004fe20000000000 */
.L_x_11:
[----:B------:R-:W2:Y:S01]  /*0970*/  SHFL.IDX PT, R2, R73, RZ, 0x1f ;  /* 0x00001fff49027589 */ /* 0x000ea200000e0000 */
[----:B------:R-:W-:Y:S01]  /*0980*/  NOP ;  /* 0x0000000000007918 */ /* 0x000fe20000000000 */
[----:B--2---:R-:W-:-:S13]  /*0990*/  ISETP.NE.AND P0, PT, R2, 0x4, PT ;  /* 0x000000040200780c */ /* 0x004fda0003f05270 */
[----:B------:R-:W-:Y:S05]  /*09a0*/  @P0 BRA `(.L_x_12) ;  /* 0x0000000000440947 */ /* 0x000fea0003800000 */
[----:B-1----:R-:W1:Y:S01]  /*09b0*/  S2UR UR5, SR_CgaCtaId ;  /* 0x00000000000579c3 */ /* 0x002e620000008800 */
[----:B------:R-:W-:Y:S01]  /*09c0*/  UMOV UR9, 0x100 ;  /* 0x0000010000097882 */ /* 0x000fe20000000000 */
[----:B------:R-:W-:Y:S01]  /*09d0*/  UMOV UR7, 0x400 ;  /* 0x0000040000077882 */ /* 0x000fe20000000000 */
[----:B------:R-:W-:Y:S01]  /*09e0*/  USEL UR9, UR9, 0xe0, UP2 ;  /* 0x000000e009097887 */ /* 0x000fe20009000000 */
[----:B------:R-:W-:Y:S01]  /*09f0*/  UMOV UR4, 0x1 ;  /* 0x0000000100047882 */ /* 0x000fe20000000000 */
[----:B------:R-:W-:Y:S01]  /*0a00*/  ELECT P0, URZ, PT ;  /* 0x0000000000ff782f */ /* 0x000fe20003800000 */
[----:B------:R-:W-:-:S04]  /*0a10*/  UIADD3 UR10, UPT, UPT, -UR4, 0x100000, URZ ;  /* 0x00100000040a7890 */ /* 0x000fc8000fffe1ff */
[----:B------:R-:W-:Y:S02]  /*0a20*/  USHF.L.U32 UR11, UR10, 0xb, URZ ;  /* 0x0000000b0a0b7899 */ /* 0x000fe400080006ff */
[----:B------:R-:W-:Y:S02]  /*0a30*/  USHF.L.U32 UR10, UR10, 0x1, URZ ;  /* 0x000000010a0a7899 */ /* 0x000fe400080006ff */
        /* <DEDUP_REMOVED lines=8> */
.L_x_12:
        /* <DEDUP_REMOVED lines=20> */
[----:B------:R2:W1:Y:S02]  /*0c00*/  SYNCS.EXCH.64 URZ, [UR7+0xf8], UR4 ;  /* 0x0000f80407ff75b2 */ /* 0x0004640008000100 */
[----:B--2---:R-:W-:Y:S01]  /*0c10*/  NOP ;  /* 0x0000000000007918 */ /* 0x004fe20000000000 */
.L_x_13:
[----:B-1----:R-:W1:Y:S01]  /*0c20*/  S2UR UR5, SR_CTAID.X ;  /* 0x00000000000579c3 */ /* 0x002e620000002500 */
[----:B------:R-:W-:-:S05]  /*0c30*/  CS2R.32 R64, SR_CgaSize ;  /* 0x0000000000407805 */ /* 0x000fca0000008a00 */
[----:B------:R-:W-:-:S05]  /*0c40*/  IMAD R64, R64, -0xa0, RZ ;  /* 0xffffff6040407824 */ /* 0x000fca00078e02ff */
[----:B------:R-:W-:-:S14]  /*0c50*/  R2UR UR9, R64 ;  /* 0x00000000400972ca */ /* 0x000fdc00000e0000 */
[----:B------:R-:W2:Y:S01]  /*0c60*/  LDCU UR9, c[0x0][UR9+0x2b0] ;  /* 0x00005600090977ac */ /* 0x000ea20008000800 */
[----:B------:R-:W-:Y:S01]  /*0c70*/  NOP ;  /* 0x0000000000007918 */ /* 0x000fe20000000000 */
[----:B------:R-:W-:-:S05]  /*0c80*/  CS2R.32 R64, SR_CgaSize ;  /* 0x0000000000407805 */ /* 0x000fca0000008a00 */
[----:B------:R-:W-:-:S05]  /*0c90*/  IMAD R64, R64, -0xa0, RZ ;  /* 0xffffff6040407824 */ /* 0x000fca00078e02ff */
[----:B------:R-:W-:-:S14]  /*0ca0*/  R2UR UR7, R64 ;  /* 0x00000000400772ca */ /* 0x000fdc00000e0000 */
[----:B------:R-:W3:Y:S01]  /*0cb0*/  LDCU UR7, c[0x0][UR7+0x2b4] ;  /* 0x00005680070777ac */ /* 0x000ee20008000800 */
[----:B------:R-:W4:Y:S08]  /*0cc0*/  S2UR UR4, SR_CTAID.Y ;  /* 0x00000000000479c3 */ /* 0x000f300000002600 */
[----:B------:R-:W3:Y:S01]  /*0cd0*/  LDC R9, c[0x0][0xb24] ;  /* 0x0002c900ff097b82 */ /* 0x000ee20000000800 */
[----:B-1----:R-:W-:-:S02]  /*0ce0*/  I2FP.F32.U32 R4, UR5 ;  /* 0x0000000500047c45 */ /* 0x002fc40008201000 */
[----:B------:R-:W-:-:S05]  /*0cf0*/  CS2R.32 R5, SR_CgaSize ;  /* 0x0000000000057805 */ /* 0x000fca0000008a00 */
[----:B------:R-:W-:-:S06]  /*0d00*/  IMAD R5, R5, -0xa0, RZ ;  /* 0xffffff6005057824 */ /* 0x000fcc00078e02ff */
[----:B------:R-:W1:Y:S01]  /*0d10*/  LDC R5, c[0x0][R5+0x2a0] ;  /* 0x0000a80005057b82 */ /* 0x000e620000000800 */
[----:B------:R-:W-:Y:S01]  /*0d20*/  MOV R19, UR5 ;  /* 0x0000000500137c02 */ /* 0x000fe20008000f00 */
[----:B--2---:R-:W-:Y:S01]  /*0d30*/  FMUL R4, R4, UR9 ;  /* 0x0000000904047c20 */ /* 0x004fe20008400000 */
[----:B----4-:R-:W-:Y:S02]  /*0d40*/  I2FP.F32.U32 R2, UR4 ;  /* 0x0000000400027c45 */ /* 0x010fe40008201000 */
[----:B------:R-:W-:-:S05]  /*0d50*/  CS2R.32 R3, SR_CgaSize ;  /* 0x0000000000037805 */ /* 0x000fca0000008a00 */
[----:B------:R-:W-:-:S06]  /*0d60*/  IMAD R3, R3, -0xa0, RZ ;  /* 0xffffff6003037824 */ /* 0x000fcc00078e02ff */
[----:B------:R-:W2:Y:S01]  /*0d70*/  LDC R3, c[0x0][R3+0x2a4] ;  /* 0x0000a90003037b82 */ /* 0x000ea20000000800 */
[----:B------:R-:W4:Y:S01]  /*0d80*/  F2I.U32.TRUNC.NTZ R64, R4 ;  /* 0x0000000400407305 */ /* 0x000f22000020f000 */
[----:B------:R-:W-:Y:S01]  /*0d90*/  MOV R16, UR4 ;  /* 0x0000000400107c02 */ /* 0x000fe20008000f00 */
[----:B---3--:R-:W-:-:S05]  /*0da0*/  FMUL R2, R2, UR7 ;  /* 0x0000000702027c20 */ /* 0x008fca0008400000 */
[----:B------:R-:W-:Y:S01]  /*0db0*/  BAR.SYNC.DEFER_BLOCKING 0x0 ;  /* 0x0000000000007b1d */ /* 0x000fe20000010000 */
[----:B------:R-:W-:-:S05]  /*0dc0*/  ISETP.GE.AND P0, PT, R9, 0x1, PT ;  /* 0x000000010900780c */ /* 0x000fca0003f06270 */
[----:B------:R-:W3:Y:S02]  /*0dd0*/  F2I.U32.TRUNC.NTZ R62, R2 ;  /* 0x00000002003e7305 */ /* 0x000ee4000020f000 */
[----:B------:R-:W2:Y:S01]  /*0de0*/  S2UR UR57, SR_CTAID.Z ;  /* 0x00000000003979c3 */ /* 0x000ea20000002700 */
[----:B----4-:R-:W-:-:S05]  /*0df0*/  IADD3 R64, PT, PT, -R64, RZ, RZ ;  /* 0x000000ff40407210 */ /* 0x010fca0007ffe1ff */
[----:B-1----:R-:W-:Y:S01]  /*0e00*/  IMAD R64, R5, R64, UR5 ;  /* 0x0000000505407e24 */ /* 0x002fe2000f8e0240 */
[----:B---3--:R-:W-:-:S05]  /*0e10*/  IADD3 R62, PT, PT, -R62, RZ, RZ ;  /* 0x000000ff3e3e7210 */ /* 0x008fca0007ffe1ff */
[----:B--2---:R-:W-:Y:S01]  /*0e20*/  IMAD R62, R3, R62, UR4 ;  /* 0x00000004033e7e24 */ /* 0x004fe2000f8e023e */
[----:B------:R-:W-:Y:S06]  /*0e30*/  @!P0 BRA `(.L_x_14) ;  /* 0x0000000000b88947 */ /* 0x000fec0003800000 */
[----:B------:R-:W1:Y:S01]  /*0e40*/  LDC.64 R4, c[0x0][0xb18] ;  /* 0x0002c600ff047b82 */ /* 0x000e620000000a00 */
[----:B------:R-:W-:-:S07]  /*0e50*/  ISETP.NE.AND P0, PT, R9, 0x1, PT ;  /* 0x000000010900780c */ /* 0x000fce0003f05270 */
[----:B------:R-:W2:Y:S08]  /*0e60*/  LDC R10, c[0x0][0xb0c] ;  /* 0x0002c300ff0a7b82 */ /* 0x000eb00000000800 */
[----:B------:R-:W3:Y:S08]  /*0e70*/  LDC R11, c[0x0][0x370] ;  /* 0x0000dc00ff0b7b82 */ /* 0x000ef00000000800 */
[----:B------:R-:W4:Y:S01]  /*0e80*/  LDC R12, c[0x0][0x374] ;  /* 0x0000dd00ff0c7b82 */ /* 0x000f220000000800 */
[----:B-1----:R-:W-:-:S07]  /*0e90*/  ISETP.NE.AND P1, PT, R4, 0x1, PT ;  /* 0x000000010400780c */ /* 0x002fce0003f25270 */
[----:B------:R-:W3:Y:S01]  /*0ea0*/  LDC.64 R6, c[0x0][0xb10] ;  /* 0x0002c400ff067b82 */ /* 0x000ee20000000a00 */
[----:B--2---:R-:W-:-:S07]  /*0eb0*/  ISETP.NE.AND P2, PT, R10, 0x1, PT ;  /* 0x000000010a00780c */ /* 0x004fce0003f45270 */
[----:B------:R-:W1:Y:S08]  /*0ec0*/  LDC R8, c[0x0][0xb20] ;  /* 0x0002c800ff087b82 */ /* 0x000e700000000800 */
[----:B------:R-:W2:Y:S01]  /*0ed0*/  LDC.64 R2, c[0x0][0xb28] ;  /* 0x0002ca00ff027b82 */ /* 0x000ea20000000a00 */
[----:B----4-:R-:W-:-:S04]  /*0ee0*/  IMAD.HI.U32 R13, R12, R5, RZ ;  /* 0x000000050c0d7227 */ /* 0x010fc800078e00ff */
[----:B------:R-:W-:-:S04]  /*0ef0*/  IMAD.HI.U32 R5, R16, R5, RZ ;  /* 0x0000000510057227 */ /* 0x000fc800078e00ff */
[----:B---3--:R-:W-:-:S04]  /*0f00*/  IMAD.HI.U32 R14, R11, R6, RZ ;  /* 0x000000060b0e7227 */ /* 0x008fc800078e00ff */
[C---:B------:R-:W-:Y:S01]  /*0f10*/  IMAD.HI.U32 R18, R19.reuse, R6, RZ ;  /* 0x0000000613127227 */ /* 0x040fe200078e00ff */
[-C--:B------:R-:W-:Y:S02]  /*0f20*/  @P2 SHF.R.U32.HI R11, RZ, R7.reuse, R14 ;  /* 0x00000007ff0b2219 */ /* 0x080fe4000001160e */
[-C--:B-1----:R-:W-:Y:S02]  /*0f30*/  @P1 SHF.R.U32.HI R12, RZ, R8.reuse, R13 ;  /* 0x00000008ff0c1219 */ /* 0x082fe4000001160d */
[----:B------:R-:W-:Y:S02]  /*0f40*/  SHF.R.U32.HI R5, RZ, R8, R5 ;  /* 0x00000008ff057219 */ /* 0x000fe40000011605 */
[----:B------:R-:W-:Y:S02]  /*0f50*/  SHF.R.U32.HI R18, RZ, R7, R18 ;  /* 0x00000007ff127219 */ /* 0x000fe40000011612 */
[----:B------:R-:W-:Y:S01]  /*0f60*/  SEL R5, R16, R5, !P1 ;  /* 0x0000000510057207 */ /* 0x000fe20004800000 */
[----:B--2---:R-:W-:Y:S01]  /*0f70*/  IMAD.HI.U32 R14, R12, R2, RZ ;  /* 0x000000020c0e7227 */ /* 0x004fe200078e00ff */
[----:B------:R-:W-:-:S02]  /*0f80*/  SEL R7, R19, R18, !P2 ;  /* 0x0000001213077207 */ /* 0x000fc40005000000 */
[----:B------:R-:W-:Y:S01]  /*0f90*/  IADD3 R13, PT, PT, -R5, RZ, RZ ;  /* 0x000000ff050d7210 */ /* 0x000fe20007ffe1ff */
[----:B------:R-:W-:Y:S01]  /*0fa0*/  IMAD.HI.U32 R6, R11, R2, RZ ;  /* 0x000000020b067227 */ /* 0x000fe200078e00ff */
[----:B------:R-:W-:-:S03]  /*0fb0*/  @P0 SHF.R.U32.HI R12, RZ, R3, R14 ;  /* 0x00000003ff0c0219 */ /* 0x000fc6000001160e */
[----:B------:R-:W-:Y:S01]  /*0fc0*/  IMAD R13, R4, R13, R16 ;  /* 0x0000000d040d7224 */ /* 0x000fe200078e0210 */
[----:B------:R-:W-:Y:S01]  /*0fd0*/  @P0 SHF.R.U32.HI R11, RZ, R3, R6 ;  /* 0x00000003ff0b0219 */ /* 0x000fe20000011606 */
[----:B------:R-:W-:-:S04]  /*0fe0*/  IMAD R12, R12, R9, RZ ;  /* 0x000000090c0c7224 */ /* 0x000fc800078e02ff */
[----:B------:R-:W-:Y:S01]  /*0ff0*/  IMAD R6, R11, R9, RZ ;  /* 0x000000090b067224 */ /* 0x000fe200078e02ff */
[----:B------:R-:W-:-:S04]  /*1000*/  ISETP.GE.AND P1, PT, R5, R12, PT ;  /* 0x0000000c0500720c */ /* 0x000fc80003f26270 */
[----:B------:R-:W-:Y:S01]  /*1010*/  ISETP.GE.OR P1, PT, R7, R6, P1 ;  /* 0x000000060700720c */ /* 0x000fe20000f26670 */
[----:B------:R-:W-:-:S05]  /*1020*/  IMAD.HI.U32 R6, R5, R2, RZ ;  /* 0x0000000205067227 */ /* 0x000fca00078e00ff */
[----:B------:R-:W-:-:S04]  /*1030*/  SHF.R.U32.HI R6, RZ, R3, R6 ;  /* 0x00000003ff067219 */ /* 0x000fc80000011606 */
[----:B------:R-:W-:-:S03]  /*1040*/  SEL R6, R5, R6, !P0 ;  /* 0x0000000605067207 */ /* 0x000fc60004000000 */
[----:B------:R-:W-:Y:S01]  /*1050*/  @!P1 IMAD.HI.U32 R8, R7, R2, RZ ;  /* 0x0000000207089227 */ /* 0x000fe200078e00ff */
[----:B------:R-:W-:-:S04]  /*1060*/  IADD3 R2, PT, PT, -R6, RZ, RZ ;  /* 0x000000ff06027210 */ /* 0x000fc80007ffe1ff */
[----:B------:R-:W-:Y:S01]  /*1070*/  @!P1 SHF.R.U32.HI R8, RZ, R3, R8 ;  /* 0x00000003ff089219 */ /* 0x000fe20000011608 */
[----:B------:R-:W-:-:S03]  /*1080*/  IMAD R2, R9, R2, R5 ;  /* 0x0000000209027224 */ /* 0x000fc600078e0205 */
[----:B------:R-:W-:-:S05]  /*1090*/  @!P1 SEL R3, R7, R8, !P0 ;  /* 0x0000000807039207 */ /* 0x000fca0004000000 */
[--C-:B------:R-:W-:Y:S02]  /*10a0*/  @!P1 IMAD.IADD R6, R6, 0x1, -R3.reuse ;  /* 0x0000000106069824 */ /* 0x100fe400078e0a03 */
[----:B------:R-:W-:Y:S01]  /*10b0*/  @!P1 IMAD R3, R2, R11, R3 ;  /* 0x0000000b02039224 */ /* 0x000fe200078e0203 */
[----:B------:R-:W-:Y:S01]  /*10c0*/  IADD3 R2, PT, PT, -R7, RZ, RZ ;  /* 0x000000ff07027210 */ /* 0x000fe20007ffe1ff */
[----:B------:R-:W-:Y:S02]  /*10d0*/  @!P1 IMAD R5, R6, R9, R7 ;  /* 0x0000000906059224 */ /* 0x000fe400078e0207 */
[----:B------:R-:W-:Y:S02]  /*10e0*/  @!P1 IMAD.MOV.U32 R7, RZ, RZ, R3 ;  /* 0x000000ffff079224 */ /* 0x000fe400078e0003 */
[----:B------:R-:W-:Y:S02]  /*10f0*/  IMAD R2, R10, R2, R19 ;  /* 0x000000020a027224 */ /* 0x000fe400078e0213 */
[----:B------:R-:W-:-:S02]  /*1100*/  IMAD R16, R5, R4, R13 ;  /* 0x0000000405107224 */ /* 0x000fc400078e020d */
[----:B------:R-:W-:Y:S02]  /*1110*/  IMAD R19, R7, R10, R2 ;  /* 0x0000000a07137224 */ /* 0x000fe400078e0202 */
.L_x_14:
[----:B------:R-:W1:Y:S01]  /*1120*/  LDCU UR4, c[0x0][0xb30] ;  /* 0x00016600ff0477ac */ /* 0x000e620008000800 */
[----:B------:R-:W2:Y:S08]  /*1130*/  S2UR UR45, SR_CgaCtaId ;  /* 0x00000000002d79c3 */ /* 0x000eb00000008800 */
[----:B------:R-:W3:Y:S01]  /*1140*/  LDC R26, c[0x0][0xb24] ;  /* 0x0002c900ff1a7b82 */ /* 0x000ee20000000800 */
[----:B-1----:R-:W-:-:S09]  /*1150*/  UISETP.NE.AND UP1, UPT, UR4, 0x1, UPT ;  /* 0x000000010400788c */ /* 0x002fd2000bf25270 */
[----:B--2---:R-:W-:Y:S05]  /*1160*/  BRA.U UP1, `(.L_x_15) ;  /* 0x0000000101407547 */ /* 0x004fea000b800000 */
[----:B------:R-:W1:Y:S08]  /*1170*/  LDC.64 R4, c[0x0][0xb10] ;  /* 0x0002c400ff047b82 */ /* 0x000e700000000a00 */
[----:B------:R-:W2:Y:S08]  /*1180*/  LDC.64 R2, c[0x0][0xb18] ;  /* 0x0002c600ff027b82 */ /* 0x000eb00000000a00 */
[----:B------:R-:W4:Y:S08]  /*1190*/  LDC R6, c[0x0][0xb20] ;  /* 0x0002c800ff067b82 */ /* 0x000f300000000800 */
[----:B------:R-:W3:Y:S01]  /*11a0*/  LDC R8, c[0x0][0xb0c] ;  /* 0x0002c300ff087b82 */ /* 0x000ee20000000800 */
[----:B-1----:R-:W-:-:S05]  /*11b0*/  IMAD.HI.U32 R4, R19, R4, RZ ;  /* 0x0000000413047227 */ /* 0x002fca00078e00ff */
[----:B------:R-:W-:Y:S01]  /*11c0*/  SHF.R.U32.HI R4, RZ, R5, R4 ;  /* 0x00000005ff047219 */ /* 0x000fe20000011604 */
[----:B--2---:R-:W-:Y:S01]  /*11d0*/  IMAD.HI.U32 R3, R16, R3, RZ ;  /* 0x0000000310037227 */ /* 0x004fe200078e00ff */
[----:B------:R-:W-:-:S04]  /*11e0*/  ISETP.NE.AND P0, PT, R2, 0x1, PT ;  /* 0x000000010200780c */ /* 0x000fc80003f05270 */
[----:B----4-:R-:W-:-:S04]  /*11f0*/  SHF.R.U32.HI R3, RZ, R6, R3 ;  /* 0x00000006ff037219 */ /* 0x010fc80000011603 */
[----:B------:R-:W-:Y:S02]  /*1200*/  SEL R3, R16, R3, !P0 ;  /* 0x0000000310037207 */ /* 0x000fe40004000000 */
[----:B---3--:R-:W-:-:S04]  /*1210*/  ISETP.NE.AND P1, PT, R8, 0x1, PT ;  /* 0x000000010800780c */ /* 0x008fc80003f25270 */
[----:B------:R-:W-:-:S05]  /*1220*/  SEL R4, R19, R4, !P1 ;  /* 0x0000000413047207 */ /* 0x000fca0004800000 */
[----:B------:R-:W-:Y:S02]  /*1230*/  IMAD.IADD R5, R3, 0x1, -R4 ;  /* 0x0000000103057824 */ /* 0x000fe400078e0a04 */
[----:B------:R-:W-:Y:S02]  /*1240*/  IMAD.IADD R3, R4, 0x1, -R3 ;  /* 0x0000000104037824 */ /* 0x000fe400078e0a03 */
[----:B------:R-:W-:Y:S02]  /*1250*/  IMAD R19, R5, R8, R19 ;  /* 0x0000000805137224 */ /* 0x000fe400078e0213 */
[----:B------:R-:W-:-:S07]  /*1260*/  IMAD R16, R3, R2, R16 ;  /* 0x0000000203107224 */ /* 0x000fce00078e0210 */
.L_x_15:
[----:B------:R-:W-:Y:S01]  /*1270*/  BAR.SYNC.DEFER_BLOCKING 0x0 ;  /* 0x0000000000007b1d */ /* 0x000fe20000010000 */
[----:B------:R-:W-:Y:S01]  /*1280*/  UISETP.NE.AND UP1, UPT, UR8, 0x2, UPT ;  /* 0x000000020800788c */ /* 0x000fe2000bf25270 */
[----:B------:R-:W-:Y:S02]  /*1290*/  ISETP.NE.OR P5, PT, R0, 0x2, !P5 ;  /* 0x000000020000780c */ /* 0x000fe40006fa5670 */
[----:B------:R-:W-:-:S06]  /*12a0*/  LOP3.LUT R2, R72, 0x1f, RZ, 0xc0, !PT ;  /* 0x0000001f48027812 */ /* 0x000fcc00078ec0ff */
[----:B------:R-:W-:Y:S05]  /*12b0*/  BRA.U UP1, `(.L_x_16) ;  /* 0x00000019014c7547 */ /* 0x000fea000b800000 */
[----:B------:R-:W1:Y:S01]  /*12c0*/  LDCU UR6, c[0x0][0x388] ;  /* 0x00007100ff0677ac */ /* 0x000e620008000800 */
[----:B------:R-:W2:Y:S01]  /*12d0*/  LDC R11, c[0x0][0x370] ;  /* 0x0000dc00ff0b7b82 */ /* 0x000ea20000000800 */
[----:B------:R-:W-:Y:S01]  /*12e0*/  PLOP3.LUT P0, PT, PT, PT, UP2, 0x80, 0x8 ;  /* 0x000000000008781c */ /* 0x000fe20003f0f028 */
[----:B------:R-:W-:Y:S01]  /*12f0*/  IMAD.MOV.U32 R10, RZ, RZ, RZ ;  /* 0x000000ffff0a7224 */ /* 0x000fe200078e00ff */
[----:B------:R-:W4:Y:S01]  /*1300*/  LDCU UR4, c[0x0][0x38c] ;  /* 0x00007180ff0477ac */ /* 0x000f220008000800 */
[----:B------:R-:W-:Y:S02]  /*1310*/  ISETP.EQ.OR P4, PT, R2, RZ, P5 ;  /* 0x000000ff0200720c */ /* 0x000fe40002f82670 */
[----:B------:R-:W-:Y:S01]  /*1320*/  PLOP3.LUT P0, PT, P0, PT, PT, 0x8, 0x80 ;  /* 0x000000000080781c */ /* 0x000fe2000070e170 */
[----:B------:R-:W3:Y:S01]  /*1330*/  LDCU UR35, c[0x0][0x390] ;  /* 0x00007200ff2377ac */ /* 0x000ee20008000800 */
[----:B------:R-:W2:Y:S01]  /*1340*/  LDC R0, c[0x0][0x374] ;  /* 0x0000dd00ff007b82 */ /* 0x000ea20000000800 */
[----:B------:R-:W2:Y:S01]  /*1350*/  LDCU.64 UR36, c[0x0][0x348] ;  /* 0x00006900ff2477ac */ /* 0x000ea20008000a00 */
[----:B------:R-:W-:Y:S01]  /*1360*/  UMOV UR33, 0x1 ;  /* 0x0000000100217882 */ /* 0x000fe20000000000 */
[----:B------:R-:W-:Y:S01]  /*1370*/  UMOV UR32, URZ ;  /* 0x000000ff00207c82 */ /* 0x000fe20008000000 */
[----:B-1----:R-:W-:Y:S01]  /*1380*/  UIADD3 UR6, UPT, UPT, UR6, 0x3f, URZ ;  /* 0x0000003f06067890 */ /* 0x002fe2000fffe0ff */
[----:B------:R-:W-:Y:S01]  /*1390*/  UMOV UR20, URZ ;  /* 0x000000ff00147c82 */ /* 0x000fe20008000000 */
[----:B------:R-:W-:-:S02]  /*13a0*/  UMOV UR31, URZ ;  /* 0x000000ff001f7c82 */ /* 0x000fc40008000000 */
[----:B------:R-:W-:-:S04]  /*13b0*/  USHF.R.S32.HI UR5, URZ, 0x1f, UR6 ;  /* 0x0000001fff057899 */ /* 0x000fc80008011406 */
[----:B------:R-:W-:-:S04]  /*13c0*/  ULEA.HI UR5, UR5, UR6, URZ, 0x6 ;  /* 0x0000000605057291 */ /* 0x000fc8000f8f30ff */
[----:B------:R-:W-:-:S04]  /*13d0*/  USHF.R.S32.HI UR5, URZ, 0x6, UR5 ;  /* 0x00000006ff057899 */ /* 0x000fc80008011405 */
[----:B----4-:R-:W-:-:S04]  /*13e0*/  UIMAD UR4, UR5, UR4, URZ ;  /* 0x00000004050472a4 */ /* 0x010fc8000f8e02ff */
[----:B---3--:R-:W-:-:S04]  /*13f0*/  UIMAD UR35, UR4, UR35, URZ ;  /* 0x00000023042372a4 */ /* 0x008fc8000f8e02ff */
[----:B------:R-:W-:Y:S02]  /*1400*/  UISETP.NE.AND UP1, UPT, UR35, URZ, UPT ;  /* 0x000000ff2300728c */ /* 0x000fe4000bf25270 */
[----:B------:R-:W-:-:S04]  /*1410*/  UISETP.LT.U32.AND UP0, UPT, UR35, 0x8, UPT ;  /* 0x000000082300788c */ /* 0x000fc8000bf01070 */
[----:B------:R-:W-:-:S04]  /*1420*/  USEL UR34, UR35, 0x8, UP0 ;  /* 0x0000000823227887 */ /* 0x000fc80008000000 */
[----:B------:R-:W-:Y:S02]  /*1430*/  UIADD3 UR23, UPT, UPT, UR34, -0x1, URZ ;  /* 0xffffffff22177890 */ /* 0x000fe4000fffe0ff */
[----:B------:R-:W-:Y:S02]  /*1440*/  @!UP1 UIADD3 UR23, UPT, UPT, UR34, URZ, URZ ;  /* 0x000000ff22179290 */ /* 0x000fe4000fffe0ff */
[----:B------:R-:W-:Y:S02]  /*1450*/  UIADD3 UR34, UPT, UPT, UR35, -UR34, URZ ;  /* 0x8000002223227290 */ /* 0x000fe4000fffe0ff */
[----:B--2---:R-:W-:-:S12]  /*1460*/  UIADD3 UR23, UPT, UPT, UR23, 0x1, URZ ;  /* 0x0000000117177890 */ /* 0x004fd8000fffe0ff */
.L_x_32:
[----:B------:R-:W1:Y:S01]  /*1470*/  S2UR UR22, SR_CgaCtaId ;  /* 0x00000000001679c3 */ /* 0x000e620000008800 */
[----:B------:R-:W-:Y:S01]  /*1480*/  UMOV UR4, 0x400 ;  /* 0x0000040000047882 */ /* 0x000fe20000000000 */
[----:B------:R-:W-:Y:S01]  /*1490*/  IMAD.U32 R2, RZ, RZ, UR33 ;  /* 0x00000021ff027e24 */ /* 0x000fe2000f8e00ff */
[----:B------:R-:W-:Y:S01]  /*14a0*/  UISETP.NE.AND UP0, UPT, UR35, URZ, UPT ;  /* 0x000000ff2300728c */ /* 0x000fe2000bf05270 */
[----:B------:R-:W-:Y:S01]  /*14b0*/  R2UR UR27, R16 ;  /* 0x00000000101b72ca */ /* 0x000fe200000e0000 */
[----:B------:R-:W-:Y:S01]  /*14c0*/  IMAD.SHL.U32 R19, R19, 0x40, RZ ;  /* 0x0000004013137824 */ /* 0x000fe200078e00ff */
[----:B------:R-:W-:Y:S01]  /*14d0*/  UMOV UR30, URZ ;  /* 0x000000ff001e7c82 */ /* 0x000fe20008000000 */
[----:B------:R-:W-:Y:S01]  /*14e0*/  SHF.L.U32 R2, R2, 0x1f, RZ ;  /* 0x0000001f02027819 */ /* 0x000fe200000006ff */
[----:B------:R-:W-:Y:S01]  /*14f0*/  UMOV UR29, URZ ;  /* 0x000000ff001d7c82 */ /* 0x000fe20008000000 */
[----:B------:R-:W-:-:S08]  /*1500*/  UMOV UR28, URZ ;  /* 0x000000ff001c7c82 */ /* 0x000fd00008000000 */
[----:B------:R-:W-:Y:S02]  /*1510*/  USHF.L.U32 UR27, UR27, 0x7, URZ ;  /* 0x000000071b1b7899 */ /* 0x000fe400080006ff */
[----:B-1----:R-:W-:-:S04]  /*1520*/  ULEA UR22, UR22, UR4, 0x18 ;  /* 0x0000000416167291 */ /* 0x002fc8000f8ec0ff */
[----:B------:R-:W-:-:S09]  /*1530*/  ULEA UR4, UR32, UR22, 0x3 ;  /* 0x0000001620047291 */ /* 0x000fd2000f8e18ff */
[----:B--2---:R1:W2:Y:S01]  /*1540*/  SYNCS.PHASECHK.TRANS64.TRYWAIT P2, [UR4+0x40], R2 ;  /* 0x00004002ff0075a7 */ /* 0x0042a20008041104 */
[----:B---3--:R-:W-:Y:S05]  /*1550*/  BRA.U !UP0, `(.L_x_17) ;  /* 0x00000005086c7547 */ /* 0x008fea000b800000 */
[----:B------:R-:W3:Y:S01]  /*1560*/  LDC.64 R8, c[0x0][0x480] ;  /* 0x00012000ff087b82 */ /* 0x000ee20000000a00 */
[----:B------:R-:W4:Y:S01]  /*1570*/  LDCU UR16, c[0x0][0x390] ;  /* 0x00007200ff1077ac */ /* 0x000f220008000800 */
[----:B------:R-:W2:Y:S06]  /*1580*/  LDCU UR17, c[0x0][0x38c] ;  /* 0x00007180ff1177ac */ /* 0x000eac0008000800 */
[----:B------:R-:W4:Y:S01]  /*1590*/  LDC.64 R6, c[0x0][0x488] ;  /* 0x00012200ff067b82 */ /* 0x000f220000000a00 */
[----:B------:R-:W2:Y:S01]  /*15a0*/  LDCU.64 UR14, c[0x0][0x4b8] ;  /* 0x00009700ff0e77ac */ /* 0x000ea20008000a00 */
[----:B------:R-:W-:Y:S01]  /*15b0*/  UIADD3 UR31, UPT, UPT, UR23, UR20, URZ ;  /* 0x00000014171f7290 */ /* 0x000fe2000fffe0ff */
[----:B------:R-:W-:-:S05]  /*15c0*/  UMOV UR30, URZ ;  /* 0x000000ff001e7c82 */ /* 0x000fca0008000000 */
[----:B-1----:R-:W1:Y:S01]  /*15d0*/  LDC.64 R2, c[0x0][0x490] ;  /* 0x00012400ff027b82 */ /* 0x002e620000000a00 */
[----:B------:R-:W-:Y:S01]  /*15e0*/  UMOV UR18, UR32 ;  /* 0x0000002000127c82 */ /* 0x000fe20008000000 */
[----:B------:R-:W-:Y:S01]  /*15f0*/  UMOV UR28, URZ ;  /* 0x000000ff001c7c82 */ /* 0x000fe20008000000 */
[----:B------:R-:W-:Y:S01]  /*1600*/  UMOV UR29, URZ ;  /* 0x000000ff001d7c82 */ /* 0x000fe20008000000 */
[----:B---3--:R-:W-:Y:S01]  /*1610*/  IMAD.HI.U32 R9, R19, R9, RZ ;  /* 0x0000000913097227 */ /* 0x008fe200078e00ff */
[----:B------:R-:W-:-:S03]  /*1620*/  ISETP.NE.AND P1, PT, R8, 0x1, PT ;  /* 0x000000010800780c */ /* 0x000fc60003f25270 */
[----:B------:R-:W3:Y:S01]  /*1630*/  LDC.64 R4, c[0x0][0x4b0] ;  /* 0x00012c00ff047b82 */ /* 0x000ee20000000a00 */
[----:B----4-:R-:W-:-:S04]  /*1640*/  SHF.R.U32.HI R6, RZ, R6, R9 ;  /* 0x00000006ff067219 */ /* 0x010fc80000011609 */
[----:B------:R-:W-:Y:S02]  /*1650*/  SEL R6, R19, R6, !P1 ;  /* 0x0000000613067207 */ /* 0x000fe40004800000 */
[----:B------:R-:W-:Y:S02]  /*1660*/  ISETP.NE.AND P1, PT, R7, 0x1, PT ;  /* 0x000000010700780c */ /* 0x000fe40003f25270 */
[C---:B------:R-:W-:Y:S01]  /*1670*/  R2UR UR4, R6.reuse ;  /* 0x00000000060472ca */ /* 0x040fe200000e0000 */
[----:B-1----:R-:W-:-:S04]  /*1680*/  IMAD.HI.U32 R2, R6, R2, RZ ;  /* 0x0000000206027227 */ /* 0x002fc800078e00ff */
[----:B------:R-:W-:Y:S01]  /*1690*/  IMAD.MOV R12, RZ, RZ, -R6 ;  /* 0x000000ffff0c7224 */ /* 0x000fe200078e0a06 */
[----:B------:R-:W-:-:S03]  /*16a0*/  SHF.R.U32.HI R2, RZ, R3, R2 ;  /* 0x00000003ff027219 */ /* 0x000fc60000011602 */
[----:B------:R-:W-:Y:S01]  /*16b0*/  IMAD R12, R8, R12, R19 ;  /* 0x0000000c080c7224 */ /* 0x000fe200078e0213 */
[----:B------:R-:W-:Y:S01]  /*16c0*/  R2UR UR13, R2 ;  /* 0x00000000020d72ca */ /* 0x000fe200000e0000 */
[----:B------:R-:W-:Y:S01]  /*16d0*/  VOTEU.ANY UP0, P1 ;  /* 0x0000000000ff7886 */ /* 0x000fe20000800100 */
[----:B------:R-:W1:Y:S01]  /*16e0*/  LDC.64 R2, c[0x0][0x4d0] ;  /* 0x00013400ff027b82 */ /* 0x000e620000000a00 */
[----:B---3--:R-:W-:Y:S02]  /*16f0*/  R2UR UR8, R4 ;  /* 0x00000000040872ca */ /* 0x008fe400000e0000 */
[----:B------:R-:W-:Y:S02]  /*1700*/  R2UR UR9, R12 ;  /* 0x000000000c0972ca */ /* 0x000fe400000e0000 */
[----:B------:R-:W-:-:S06]  /*1710*/  R2UR UR6, R5 ;  /* 0x00000000050672ca */ /* 0x000fcc00000e0000 */
[----:B------:R-:W-:Y:S01]  /*1720*/  USEL UR13, UR4, UR13, !UP0 ;  /* 0x0000000d040d7287 */ /* 0x000fe2000c000000 */
[----:B------:R-:W3:Y:S05]  /*1730*/  LDCU.64 UR4, c[0x0][0x4d8] ;  /* 0x00009b00ff0477ac */ /* 0x000eea0008000a00 */
[----:B------:R-:W-:-:S04]  /*1740*/  IMAD R9, RZ, RZ, -UR13 ;  /* 0x8000000dff097e24 */ /* 0x000fc8000f8e02ff */
[----:B------:R-:W-:Y:S01]  /*1750*/  IMAD R9, R7, R9, R6 ;  /* 0x0000000907097224 */ /* 0x000fe200078e0206 */
[----:B-1----:R-:W-:-:S04]  /*1760*/  R2UR UR11, R2 ;  /* 0x00000000020b72ca */ /* 0x002fc800000e0000 */
[----:B------:R-:W-:Y:S02]  /*1770*/  R2UR UR7, R9 ;  /* 0x00000000090772ca */ /* 0x000fe400000e0000 */
[----:B------:R-:W-:-:S07]  /*1780*/  R2UR UR12, R3 ;  /* 0x00000000030c72ca */ /* 0x000fce00000e0000 */
[----:B------:R-:W-:-:S06]  /*1790*/  UIMAD UR11, UR9, UR8, UR11 ;  /* 0x00000008090b72a4 */ /* 0x000fcc000f8e020b */
[----:B--23--:R-:W-:-:S12]  /*17a0*/  UIMAD UR12, UR7, UR6, UR12 ;  /* 0x00000006070c72a4 */ /* 0x00cfd8000f8e020c */
.L_x_22:
[----:B------:R-:W-:Y:S01]  /*17b0*/  @!P5 MOV R3, 0x6000 ;  /* 0x000060000003d802 */ /* 0x000fe20000000f00 */
[----:B------:R-:W-:Y:S01]  /*17c0*/  ULEA UR9, UR18, UR22, 0x3 ;  /* 0x0000001612097291 */ /* 0x000fe2000f8e18ff */
[----:B----4-:R-:W-:Y:S11]  /*17d0*/  @P2 BRA `(.L_x_18) ;  /* 0x0000000000102947 */ /* 0x010ff60003800000 */
[----:B------:R-:W-:Y:S04]  /*17e0*/  MOV R2, UR33 ;  /* 0x0000002100027c02 */ /* 0x000fe80008000f00 */
[----:B------:R-:W-:Y:S04]  /*17f0*/  SHF.L.U32 R5, R2, 0x1f, RZ ;  /* 0x0000001f02057819 */ /* 0x000fe800000006ff */
[----:B------:R-:W1:Y:S02]  /*1800*/  SYNCS.PHASECHK.TRANS64.TRYWAIT P1, [UR9+0x40], R5 ;  /* 0x00004005ff0075a7 */ /* 0x000e640008021109 */
[----:B-1----:R-:W-:Y:S05]  /*1810*/  @!P1 BRA `(.L_x_19) ;  /* 0x0000006800c89947 */ /* 0x002fea0003800000 */
.L_x_18:
[----:B------:R2:W-:Y:S01]  /*1820*/  @!P5 SYNCS.ARRIVE.TRANS64 RZ, [UR9], R3 ;  /* 0x00000003ffffd9a7 */ /* 0x0005e20008000009 */
[----:B------:R-:W-:Y:S04]  /*1830*/  BSSY.RECONVERGENT B0, `(.L_x_20) ;  /* 0x0000003000007945 */ /* 0x000fe80003800200 */
[----:B------:R-:W-:Y:S05]  /*1840*/  @P4 BRA `(.L_x_21) ;  /* 0x0000000000044947 */ /* 0x000fea0003800000 */
[----:B------:R-:W-:Y:S05]  /*1850*/  BPT.TRAP 0x1 ;  /* 0x000000040000795c */ /* 0x000fea0000300000 */
.L_x_21:
[----:B------:R-:W-:Y:S05]  /*1860*/  BSYNC.RECONVERGENT B0 ;  /* 0x0000000000007941 */ /* 0x000fea0003800200 */
.L_x_20:
[----:B------:R-:W-:Y:S02]  /*1870*/  UIADD3 UR32, UPT, UPT, UR18, 0x1, URZ ;  /* 0x0000000112207890 */ /* 0x000fe4000fffe0ff */
[----:B------:R-:W-:Y:S02]  /*1880*/  UIMAD UR7, UR28, UR14, UR4 ;  /* 0x0000000e1c0772a4 */ /* 0x000fe4000f8e0204 */
[----:B------:R-:W-:Y:S02]  /*1890*/  UISETP.NE.AND UP0, UPT, UR32, 0x8, UPT ;  /* 0x000000082000788c */ /* 0x000fe4000bf05270 */
[----:B------:R-:W-:Y:S02]  /*18a0*/  UIMAD UR6, UR29, UR15, UR5 ;  /* 0x0000000f1d0672a4 */ /* 0x000fe4000f8e0205 */
[----:B------:R-:W-:Y:S02]  /*18b0*/  USEL UR8, URZ, 0x1, UP0 ;  /* 0x00000001ff087887 */ /* 0x000fe40008000000 */
[----:B------:R-:W-:Y:S02]  /*18c0*/  USEL UR32, UR32, URZ, UP0 ;  /* 0x000000ff20207287 */ /* 0x000fe40008000000 */
[----:B------:R-:W-:Y:S02]  /*18d0*/  ULOP3.LUT UR33, UR33, UR8, URZ, 0x3c, !UPT ;  /* 0x0000000821217292 */ /* 0x000fe4000f8e3cff */
[----:B------:R-:W-:Y:S02]  /*18e0*/  ULEA UR8, UR32, UR22, 0x3 ;  /* 0x0000001620087291 */ /* 0x000fe4000f8e18ff */
[----:B------:R-:W-:Y:S02]  /*18f0*/  ULEA UR21, UR18, UR22, 0xe ;  /* 0x0000001612157291 */ /* 0x000fe4000f8e70ff */
[----:B------:R-:W-:Y:S01]  /*1900*/  UIADD3 UR44, UP1, UPT, UR36, 0x80, URZ ;  /* 0x00000080242c7890 */ /* 0x000fe2000ff3e0ff */
[----:B-1----:R-:W-:Y:S01]  /*1910*/  MOV R2, UR33 ;  /* 0x0000002100027c02 */ /* 0x002fe20008000f00 */
[----:B------:R-:W-:Y:S02]  /*1920*/  UPRMT UR42, UR7, 0x40, UR6 ;  /* 0x00000040072a7896 */ /* 0x000fe40008000006 */
[----:B------:R-:W-:Y:S01]  /*1930*/  UIADD3 UR24, UPT, UPT, UR21, 0x14400, URZ ;  /* 0x0001440015187890 */ /* 0x000fe2000fffe0ff */
[----:B--2---:R-:W-:Y:S01]  /*1940*/  SHF.L.U32 R3, R2, 0x1f, RZ ;  /* 0x0000001f02037819 */ /* 0x004fe200000006ff */
[----:B------:R-:W-:Y:S02]  /*1950*/  USHF.L.U32 UR10, UR30, 0x6, URZ ;  /* 0x000000061e0a7899 */ /* 0x000fe400080006ff */
[----:B------:R-:W-:Y:S01]  /*1960*/  UIADD3.X UR45, UPT, UPT, URZ, UR37, URZ, UP1, !UPT ;  /* 0x00000025ff2d7290 */ /* 0x000fe20008ffe4ff */
[----:B------:R3:W4:Y:S01]  /*1970*/  SYNCS.PHASECHK.TRANS64.TRYWAIT P2, [UR8+0x40], R3 ;  /* 0x00004003ff0075a7 */ /* 0x0007220008041108 */
[----:B------:R-:W-:Y:S02]  /*1980*/  ULEA UR8, UR18, UR22, 0xd ;  /* 0x0000001612087291 */ /* 0x000fe4000f8e68ff */
[----:B------:R-:W-:Y:S02]  /*1990*/  UPRMT UR21, UR42, 0x5410, URZ ;  /* 0x000054102a157896 */ /* 0x000fe400080000ff */
[----:B------:R-:W-:Y:S02]  /*19a0*/  UIADD3 UR8, UPT, UPT, UR8, 0x4400, URZ ;  /* 0x0000440008087890 */ /* 0x000fe4000fffe0ff */
[----:B------:R-:W-:Y:S02]  /*19b0*/  UIADD3 UR40, UP0, UPT, UR36, 0x180, URZ ;  /* 0x0000018024287890 */ /* 0x000fe4000ff1e0ff */
[----:B------:R-:W-:Y:S02]  /*19c0*/  UIADD3 UR19, UPT, UPT, UR28, 0x1, URZ ;  /* 0x000000011c137890 */ /* 0x000fe4000fffe0ff */
[----:B------:R-:W-:Y:S02]  /*19d0*/  UIADD3.X UR41, UPT, UPT, URZ, UR37, URZ, UP0, !UPT ;  /* 0x00000025ff297290 */ /* 0x000fe400087fe4ff */
[----:B------:R-:W-:Y:S01]  /*19e0*/  UISETP.NE.AND UP2, UPT, UR19, UR17, UPT ;  /* 0x000000111300728c */ /* 0x000fe2000bf45270 */
[----:B------:R-:W-:Y:S01]  /*19f0*/  UTMALDG.4D.IM2COL [UR8], [UR44], UR21 ;  /* 0x000000082c0073b4 */ /* 0x000fe20008058015 */
[----:B------:R-:W-:Y:S02]  /*1a00*/  UIADD3 UR18, UPT, UPT, UR29, 0x1, URZ ;  /* 0x000000011d127890 */ /* 0x000fe4000fffe0ff */
[----:B------:R-:W-:Y:S02]  /*1a10*/  UIADD3 UR20, UPT, UPT, UR20, 0x1, URZ ;  /* 0x0000000114147890 */ /* 0x000fe4000fffe0ff */
[----:B------:R-:W-:Y:S01]  /*1a20*/  UIADD3 UR42, UPT, UPT, UR30, 0x1, URZ ;  /* 0x000000011e2a7890 */ /* 0x000fe2000fffe0ff */
[----:B------:R-:W-:Y:S01]  /*1a30*/  UMOV UR38, 0x0 ;  /* 0x0000000000267882 */ /* 0x000fe20000000000 */
[----:B------:R-:W-:Y:S01]  /*1a40*/  UMOV UR39, 0x10000000 ;  /* 0x1000000000277882 */ /* 0x000fe20000000000 */
[----:B------:R-:W-:Y:S02]  /*1a50*/  UMOV UR25, UR9 ;  /* 0x0000000900197c82 */ /* 0x000fe40008000000 */
[----:B------:R-:W-:Y:S01]  /*1a60*/  @UP2 UIADD3 UR18, UPT, UPT, UR29, URZ, URZ ;  /* 0x000000ff1d122290 */ /* 0x000fe2000fffe0ff */
[----:B------:R-:W-:Y:S03]  /*1a70*/  UMOV UR26, UR10 ;  /* 0x0000000a001a7c82 */ /* 0x000fe60008000000 */
[----:B------:R-:W-:Y:S01]  /*1a80*/  UISETP.NE.AND UP0, UPT, UR18, UR16, UPT ;  /* 0x000000101200728c */ /* 0x000fe2000bf05270 */
[----:B------:R1:W-:Y:S10]  /*1a90*/  UTMALDG.4D [UR24], [UR40], desc[UR38] ;  /* 0x00002618280075b4 */ /* 0x0003f40008019000 */
[----:B------:R-:W-:Y:S07]  /*1aa0*/  @UP0 UIADD3 UR42, UPT, UPT, UR30, URZ, URZ ;  /* 0x000000ff1e2a0290 */ /* 0x000fee000fffe0ff */
[----:B------:R-:W-:Y:S01]  /*1ab0*/  UMOV UR30, UR42 ;  /* 0x0000002a001e7c82 */ /* 0x000fe20008000000 */
[----:B-1----:R-:W-:Y:S02]  /*1ac0*/  USEL UR29, UR18, URZ, UP0 ;  /* 0x000000ff121d7287 */ /* 0x002fe40008000000 */
[----:B------:R-:W-:Y:S02]  /*1ad0*/  UISETP.NE.AND UP0, UPT, UR20, UR31, UPT ;  /* 0x0000001f1400728c */ /* 0x000fe4000bf05270 */
[----:B------:R-:W-:Y:S01]  /*1ae0*/  USEL UR28, UR19, URZ, UP2 ;  /* 0x000000ff131c7287 */ /* 0x000fe20009000000 */
[----:B------:R-:W-:Y:S06]  /*1af0*/  UMOV UR18, UR32 ;  /* 0x0000002000127c82 */ /* 0x000fec0008000000 */
[----:B---3--:R-:W-:Y:S05]  /*1b00*/  BRA.U UP0, `(.L_x_22) ;  /* 0xfffffffd00287547 */ /* 0x008fea000b83ffff */
.L_x_17:
[----:B------:R-:W-:Y:S01]  /*1b10*/  ULEA UR4, UR32, UR22, 0x3 ;  /* 0x0000001620047291 */ /* 0x000fe2000f8e18ff */
[----:B-1----:R-:W-:Y:S01]  /*1b20*/  MOV R2, UR33 ;  /* 0x0000002100027c02 */ /* 0x002fe20008000f00 */
[----:B------:R-:W-:Y:S01]  /*1b30*/  @!P0 SYNCS.ARRIVE.TRANS64.A1T0 RZ, [UR22+0xc8], RZ ;  /* 0x0000c8ffffff89a7 */ /* 0x000fe20008100016 */
[----:B------:R-:W-:Y:S02]  /*1b40*/  UISETP.GE.AND UP0, UPT, UR34, 0x1, UPT ;  /* 0x000000012200788c */ /* 0x000fe4000bf06270 */
[----:B------:R-:W-:-:S04]  /*1b50*/  SHF.L.U32 R2, R2, 0x1f, RZ ;  /* 0x0000001f02027819 */ /* 0x000fc800000006ff */
[----:B------:R1:W3:Y:S03]  /*1b60*/  SYNCS.PHASECHK.TRANS64.TRYWAIT P1, [UR4+0x40], R2 ;  /* 0x00004002ff0075a7 */ /* 0x0002e60008021104 */
[----:B------:R-:W-:Y:S05]  /*1b70*/  BRA.U !UP0, `(.L_x_23) ;  /* 0x0000000508747547 */ /* 0x000fea000b800000 */
[----:B------:R-:W4:Y:S01]  /*1b80*/  LDC.64 R8, c[0x0][0x480] ;  /* 0x00012000ff087b82 */ /* 0x000f220000000a00 */
[----:B------:R-:W2:Y:S01]  /*1b90*/  LDCU UR25, c[0x0][0x390] ;  /* 0x00007200ff1977ac */ /* 0x000ea20008000800 */
[----:B------:R-:W2:Y:S06]  /*1ba0*/  LDCU UR26, c[0x0][0x38c] ;  /* 0x00007180ff1a77ac */ /* 0x000eac0008000800 */
[----:B------:R-:W4:Y:S01]  /*1bb0*/  LDC.64 R6, c[0x0][0x488] ;  /* 0x00012200ff067b82 */ /* 0x000f220000000a00 */
[----:B------:R-:W2:Y:S01]  /*1bc0*/  LDCU.64 UR14, c[0x0][0x4b8] ;  /* 0x00009700ff0e77ac */ /* 0x000ea20008000a00 */
[----:B------:R-:W-:Y:S01]  /*1bd0*/  UIADD3 UR31, UPT, UPT, UR34, UR31, URZ ;  /* 0x0000001f221f7290 */ /* 0x000fe2000fffe0ff */
[----:B------:R-:W-:-:S05]  /*1be0*/  UMOV UR40, UR34 ;  /* 0x0000002200287c82 */ /* 0x000fca0008000000 */
[----:B-1----:R-:W1:Y:S01]  /*1bf0*/  LDC.64 R2, c[0x0][0x490] ;  /* 0x00012400ff027b82 */ /* 0x002e620000000a00 */
[----:B------:R-:W-:Y:S01]  /*1c00*/  UMOV UR38, UR32 ;  /* 0x0000002000267c82 */ /* 0x000fe20008000000 */
[----:B----4-:R-:W-:Y:S01]  /*1c10*/  IMAD.HI.U32 R9, R19, R9, RZ ;  /* 0x0000000913097227 */ /* 0x010fe200078e00ff */
[----:B------:R-:W-:-:S05]  /*1c20*/  ISETP.NE.AND P0, PT, R8, 0x1, PT ;  /* 0x000000010800780c */ /* 0x000fca0003f05270 */
[----:B------:R-:W4:Y:S01]  /*1c30*/  LDC.64 R4, c[0x0][0x4b0] ;  /* 0x00012c00ff047b82 */ /* 0x000f220000000a00 */
[----:B------:R-:W-:-:S04]  /*1c40*/  SHF.R.U32.HI R6, RZ, R6, R9 ;  /* 0x00000006ff067219 */ /* 0x000fc80000011609 */
        /* <DEDUP_REMOVED lines=10> */
[----:B----4-:R-:W-:Y:S02]  /*1cf0*/  R2UR UR8, R4 ;  /* 0x00000000040872ca */ /* 0x010fe400000e0000 */
[----:B------:R-:W-:Y:S02]  /*1d00*/  R2UR UR9, R9 ;  /* 0x00000000090972ca */ /* 0x000fe400000e0000 */
[----:B------:R-:W-:-:S06]  /*1d10*/  R2UR UR6, R5 ;  /* 0x00000000050672ca */ /* 0x000fcc00000e0000 */
[----:B------:R-:W-:Y:S01]  /*1d20*/  USEL UR13, UR4, UR13, !UP0 ;  /* 0x0000000d040d7287 */ /* 0x000fe2000c000000 */
[----:B------:R-:W4:Y:S05]  /*1d30*/  LDCU.64 UR4, c[0x0][0x4d8] ;  /* 0x00009b00ff0477ac */ /* 0x000f2a0008000a00 */
[----:B------:R-:W-:-:S04]  /*1d40*/  IMAD R12, RZ, RZ, -UR13 ;  /* 0x8000000dff0c7e24 */ /* 0x000fc8000f8e02ff */
[----:B------:R-:W-:Y:S01]  /*1d50*/  IMAD R12, R7, R12, R6 ;  /* 0x0000000c070c7224 */ /* 0x000fe200078e0206 */
[----:B-1----:R-:W-:-:S04]  /*1d60*/  R2UR UR11, R2 ;  /* 0x00000000020b72ca */ /* 0x002fc800000e0000 */
[----:B------:R-:W-:Y:S02]  /*1d70*/  R2UR UR7, R12 ;  /* 0x000000000c0772ca */ /* 0x000fe400000e0000 */
[----:B------:R-:W-:-:S07]  /*1d80*/  R2UR UR12, R3 ;  /* 0x00000000030c72ca */ /* 0x000fce00000e0000 */
[----:B------:R-:W-:-:S06]  /*1d90*/  UIMAD UR11, UR9, UR8, UR11 ;  /* 0x00000008090b72a4 */ /* 0x000fcc000f8e020b */
[----:B--2-4-:R-:W-:-:S12]  /*1da0*/  UIMAD UR12, UR7, UR6, UR12 ;  /* 0x00000006070c72a4 */ /* 0x014fd8000f8e020c */
.L_x_28:
[----:B------:R-:W-:Y:S01]  /*1db0*/  @!P5 MOV R3, 0x6000 ;  /* 0x000060000003d802 */ /* 0x000fe20000000f00 */
[----:B------:R-:W-:Y:S01]  /*1dc0*/  ULEA UR9, UR38, UR22, 0x3 ;  /* 0x0000001626097291 */ /* 0x000fe2000f8e18ff */
[----:B--23--:R-:W-:Y:S11]  /*1dd0*/  @P1 BRA `(.L_x_24) ;  /* 0x0000000000101947 */ /* 0x00cff60003800000 */
[----:B------:R-:W-:Y:S04]  /*1de0*/  MOV R2, UR33 ;  /* 0x0000002100027c02 */ /* 0x000fe80008000f00 */
[----:B------:R-:W-:Y:S04]  /*1df0*/  SHF.L.U32 R5, R2, 0x1f, RZ ;  /* 0x0000001f02057819 */ /* 0x000fe800000006ff */
[----:B------:R-:W1:Y:S02]  /*1e00*/  SYNCS.PHASECHK.TRANS64.TRYWAIT P0, [UR9+0x40], R5 ;  /* 0x00004005ff0075a7 */ /* 0x000e640008001109 */
[----:B-1----:R-:W-:Y:S05]  /*1e10*/  @!P0 BRA `(.L_x_25) ;  /* 0x0000006400608947 */ /* 0x002fea0003800000 */
.L_x_24:
[----:B------:R2:W-:Y:S01]  /*1e20*/  @!P5 SYNCS.ARRIVE.TRANS64 RZ, [UR9], R3 ;  /* 0x00000003ffffd9a7 */ /* 0x0005e20008000009 */
[----:B------:R-:W-:Y:S04]  /*1e30*/  BSSY.RECONVERGENT B0, `(.L_x_26) ;  /* 0x0000003000007945 */ /* 0x000fe80003800200 */
[----:B------:R-:W-:Y:S05]  /*1e40*/  @P4 BRA `(.L_x_27) ;  /* 0x0000000000044947 */ /* 0x000fea0003800000 */
[----:B------:R-:W-:Y:S05]  /*1e50*/  BPT.TRAP 0x1 ;  /* 0x000000040000795c */ /* 0x000fea0000300000 */
.L_x_27:
[----:B------:R-:W-:Y:S05]  /*1e60*/  BSYNC.RECONVERGENT B0 ;  /* 0x0000000000007941 */ /* 0x000fea0003800200 */
.L_x_26:
        /* <DEDUP_REMOVED lines=8> */
[----:B------:R-:W-:Y:S02]  /*1ef0*/  UIADD3 UR39, UPT, UPT, UR28, 0x1, URZ ;  /* 0x000000011c277890 */ /* 0x000fe4000fffe0ff */
[----:B------:R-:W-:Y:S01]  /*1f00*/  UIADD3 UR46, UP1, UPT, UR36, 0x80, URZ ;  /* 0x00000080242e7890 */ /* 0x000fe2000ff3e0ff */
[----:B-1----:R-:W-:Y:S01]  /*1f10*/  MOV R2, UR33 ;  /* 0x0000002100027c02 */ /* 0x002fe20008000f00 */
[----:B------:R-:W-:Y:S02]  /*1f20*/  UPRMT UR41, UR6, 0x40, UR7 ;  /* 0x0000004006297896 */ /* 0x000fe40008000007 */
[----:B------:R-:W-:Y:S01]  /*1f30*/  UISETP.NE.AND UP2, UPT, UR39, UR26, UPT ;  /* 0x0000001a2700728c */ /* 0x000fe2000bf45270 */
[----:B--2---:R-:W-:Y:S01]  /*1f40*/  SHF.L.U32 R3, R2, 0x1f, RZ ;  /* 0x0000001f02037819 */ /* 0x004fe200000006ff */
[----:B------:R-:W-:Y:S02]  /*1f50*/  USHF.L.U32 UR10, UR30, 0x6, URZ ;  /* 0x000000061e0a7899 */ /* 0x000fe400080006ff */
[----:B------:R-:W-:Y:S01]  /*1f60*/  UIADD3.X UR47, UPT, UPT, URZ, UR37, URZ, UP1, !UPT ;  /* 0x00000025ff2f7290 */ /* 0x000fe20008ffe4ff */
[----:B------:R1:W2:Y:S01]  /*1f70*/  SYNCS.PHASECHK.TRANS64.TRYWAIT P1, [UR8+0x40], R3 ;  /* 0x00004003ff0075a7 */ /* 0x0002a20008021108 */
[----:B------:R-:W-:Y:S02]  /*1f80*/  ULEA UR8, UR38, UR22, 0xd ;  /* 0x0000001626087291 */ /* 0x000fe4000f8e68ff */
[----:B------:R-:W-:Y:S02]  /*1f90*/  UPRMT UR48, UR41, 0x5410, URZ ;  /* 0x0000541029307896 */ /* 0x000fe400080000ff */
[----:B------:R-:W-:Y:S02]  /*1fa0*/  UIADD3 UR8, UPT, UPT, UR8, 0x4400, URZ ;  /* 0x0000440008087890 */ /* 0x000fe4000fffe0ff */
[----:B------:R-:W-:Y:S02]  /*1fb0*/  UIADD3 UR44, UP0, UPT, UR36, 0x180, URZ ;  /* 0x00000180242c7890 */ /* 0x000fe4000ff1e0ff */
[----:B------:R-:W-:Y:S02]  /*1fc0*/  ULEA UR16, UR38, UR22, 0xe ;  /* 0x0000001626107291 */ /* 0x000fe4000f8e70ff */
[----:B------:R-:W-:Y:S02]  /*1fd0*/  UIADD3.X UR45, UPT, UPT, URZ, UR37, URZ, UP0, !UPT ;  /* 0x00000025ff2d7290 */ /* 0x000fe400087fe4ff */
[----:B------:R-:W-:Y:S01]  /*1fe0*/  UIADD3 UR16, UPT, UPT, UR16, 0x14400, URZ ;  /* 0x0001440010107890 */ /* 0x000fe2000fffe0ff */
[----:B------:R1:W-:Y:S01]  /*1ff0*/  UTMALDG.4D.IM2COL [UR8], [UR46], UR48 ;  /* 0x000000082e0073b4 */ /* 0x0003e20008058030 */
[----:B------:R-:W-:Y:S02]  /*2000*/  UIADD3 UR38, UPT, UPT, UR29, 0x1, URZ ;  /* 0x000000011d267890 */ /* 0x000fe4000fffe0ff */
[----:B------:R-:W-:Y:S02]  /*2010*/  @UP2 UIADD3 UR38, UPT, UPT, UR29, URZ, URZ ;  /* 0x000000ff1d262290 */ /* 0x000fe4000fffe0ff */
[----:B------:R-:W-:Y:S02]  /*2020*/  UIADD3 UR41, UPT, UPT, UR30, 0x1, URZ ;  /* 0x000000011e297890 */ /* 0x000fe4000fffe0ff */
[----:B------:R-:W-:Y:S02]  /*2030*/  UISETP.NE.AND UP0, UPT, UR38, UR25, UPT ;  /* 0x000000192600728c */ /* 0x000fe4000bf05270 */
[----:B------:R-:W-:Y:S01]  /*2040*/  UIADD3 UR49, UPT, UPT, UR40, -0x1, URZ ;  /* 0xffffffff28317890 */ /* 0x000fe2000fffe0ff */
[----:B------:R-:W-:Y:S01]  /*2050*/  UMOV UR42, 0x0 ;  /* 0x00000000002a7882 */ /* 0x000fe20000000000 */
[----:B------:R-:W-:Y:S01]  /*2060*/  UMOV UR43, 0x10000000 ;  /* 0x10000000002b7882 */ /* 0x000fe20000000000 */
[----:B------:R-:W-:Y:S01]  /*2070*/  UMOV UR19, UR27 ;  /* 0x0000001b00137c82 */ /* 0x000fe20008000000 */
[----:B------:R-:W-:Y:S01]  /*2080*/  UMOV UR20, UR28 ;  /* 0x0000001c00147c82 */ /* 0x000fe20008000000 */
[----:B------:R-:W-:Y:S01]  /*2090*/  USEL UR28, UR39, URZ, UP2 ;  /* 0x000000ff271c7287 */ /* 0x000fe20009000000 */
[----:B------:R-:W-:Y:S03]  /*20a0*/  UMOV UR21, UR29 ;  /* 0x0000001d00157c82 */ /* 0x000fe60008000000 */
[----:B------:R-:W-:Y:S02]  /*20b0*/  @UP0 UIADD3 UR41, UPT, UPT, UR30, URZ, URZ ;  /* 0x000000ff1e290290 */ /* 0x000fe4000fffe0ff */
[----:B------:R-:W-:Y:S01]  /*20c0*/  USEL UR29, UR38, URZ, UP0 ;  /* 0x000000ff261d7287 */ /* 0x000fe20008000000 */
[----:B------:R-:W-:Y:S01]  /*20d0*/  UMOV UR17, UR9 ;  /* 0x0000000900117c82 */ /* 0x000fe20008000000 */
[----:B------:R-:W-:Y:S01]  /*20e0*/  UMOV UR18, UR10 ;  /* 0x0000000a00127c82 */ /* 0x000fe20008000000 */
[----:B------:R-:W-:Y:S01]  /*20f0*/  UISETP.GT.U32.AND UP0, UPT, UR40, 0x1, UPT ;  /* 0x000000012800788c */ /* 0x000fe2000bf04070 */
[----:B------:R1:W-:Y:S01]  /*2100*/  UTMALDG.4D [UR16], [UR44], desc[UR42] ;  /* 0x00002a102c0075b4 */ /* 0x0003e20008019000 */
[----:B------:R-:W-:Y:S01]  /*2110*/  UMOV UR38, UR32 ;  /* 0x0000002000267c82 */ /* 0x000fe20008000000 */
[----:B------:R-:W-:Y:S01]  /*2120*/  UMOV UR40, UR49 ;  /* 0x0000003100287c82 */ /* 0x000fe20008000000 */
[----:B------:R-:W-:Y:S05]  /*2130*/  UMOV UR30, UR41 ;  /* 0x00000029001e7c82 */ /* 0x000fea0008000000 */
[----:B-1----:R-:W-:Y:S05]  /*2140*/  BRA.U UP0, `(.L_x_28) ;  /* 0xfffffffd00187547 */ /* 0x002fea000b83ffff */
.L_x_23:
[----:B------:R-:W-:Y:S01]  /*2150*/  SHF.L.U32 R3, R10, 0x1f, RZ ;  /* 0x0000001f0a037819 */ /* 0x000fe200000006ff */
[----:B------:R-:W-:-:S03]  /*2160*/  NOP ;  /* 0x0000000000007918 */ /* 0x000fc60000000000 */
[----:B------:R-:W4:Y:S02]  /*2170*/  SYNCS.PHASECHK.TRANS64.TRYWAIT P0, [UR22+0xd0], R3 ;  /* 0x0000d003ff0075a7 */ /* 0x000f240008001116 */
[----:B----4-:R-:W-:Y:S05]  /*2180*/  @!P0 BRA `(.L_x_29) ;  /* 0x00000060009c8947 */ /* 0x010fea0003800000 */
.L_x_130:
[----:B------:R-:W4:Y:S01]  /*2190*/  LDS.128 R4, [UR22+0x110] ;  /* 0x00011016ff047984 */ /* 0x000f220008000c00 */
[----:B------:R-:W-:Y:S01]  /*21a0*/  UIADD3 UR4, UPT, UPT, UR22, 0xd8, URZ ;  /* 0x000000d816047890 */ /* 0x000fe2000fffe0ff */
[----:B------:R-:W-:Y:S01]  /*21b0*/  ISETP.GE.AND P0, PT, R26, 0x1, PT ;  /* 0x000000011a00780c */ /* 0x000fe20003f06270 */
[----:B------:R-:W-:Y:S01]  /*21c0*/  @!PT LDS RZ, [RZ] ;  /* 0x00000000fffff984 */ /* 0x000fe20000000800 */
[----:B------:R-:W-:Y:S01]  /*21d0*/  @!PT LDS RZ, [RZ] ;  /* 0x00000000fffff984 */ /* 0x000fe20000000800 */
[----:B------:R-:W-:Y:S01]  /*21e0*/  @!PT LDS RZ, [RZ] ;  /* 0x00000000fffff984 */ /* 0x000fe20000000800 */
[----:B------:R-:W-:Y:S01]  /*21f0*/  @!PT LDS RZ, [RZ] ;  /* 0x00000000fffff984 */ /* 0x000fe20000000800 */
[----:B------:R1:W-:Y:S06]  /*2200*/  MEMBAR.ALL.CTA ;  /* 0x0000000000007992 */ /* 0x0003ec0000008000 */
[----:B-1----:R-:W1:Y:S01]  /*2210*/  FENCE.VIEW.ASYNC.S ;  /* 0x00000000000073c6 */ /* 0x002e620000000000 */
[----:B------:R-:W-:-:S09]  /*2220*/  UPRMT UR4, URZ, 0x654, UR4 ;  /* 0x00000654ff047896 */ /* 0x000fd20008000004 */
[----:B-1----:R-:W-:Y:S01]  /*2230*/  SYNCS.ARRIVE.TRANS64.RED.A1T0 RZ, [UR4], RZ ;  /* 0x000000ffffff79a7 */ /* 0x002fe20008100404 */
[----:B----4-:R-:W-:-:S13]  /*2240*/  LOP3.LUT P3, RZ, R6, 0x1, RZ, 0xc0, !PT ;  /* 0x0000000106ff7812 */ /* 0x010fda000786c0ff */
[----:B------:R-:W-:Y:S02]  /*2250*/  @P3 MOV R15, R4 ;  /* 0x00000004000f3202 */ /* 0x000fe40000000f00 */
[----:B------:R-:W-:Y:S01]  /*2260*/  @P3 LOP3.LUT R13, R5, 0xffff, RZ, 0xc0, !PT ;  /* 0x0000ffff050d3812 */ /* 0x000fe200078ec0ff */
[----:B------:R-:W-:Y:S06]  /*2270*/  @!P0 BRA `(.L_x_30) ;  /* 0x0000000000b88947 */ /* 0x000fec0003800000 */
[----:B------:R-:W1:Y:S01]  /*2280*/  LDC.64 R4, c[0x0][0xb18] ;  /* 0x0002c600ff047b82 */ /* 0x000e620000000a00 */
[----:B--2---:R-:W-:-:S07]  /*2290*/  ISETP.NE.AND P2, PT, R26, 0x1, PT ;  /* 0x000000011a00780c */ /* 0x004fce0003f45270 */
[----:B------:R-:W2:Y:S08]  /*22a0*/  LDC.64 R6, c[0x0][0xb10] ;  /* 0x0002c400ff067b82 */ /* 0x000eb00000000a00 */
[----:B------:R-:W4:Y:S08]  /*22b0*/  LDC R8, c[0x0][0xb20] ;  /* 0x0002c800ff087b82 */ /* 0x000f300000000800 */
[----:B------:R-:W3:Y:S01]  /*22c0*/  LDC R12, c[0x0][0xb0c] ;  /* 0x0002c300ff0c7b82 */ /* 0x000ee20000000800 */
[----:B-1----:R-:W-:Y:S01]  /*22d0*/  IMAD.HI.U32 R9, R0, R5, RZ ;  /* 0x0000000500097227 */ /* 0x002fe200078e00ff */
[----:B------:R-:W-:-:S03]  /*22e0*/  ISETP.NE.AND P0, PT, R4, 0x1, PT ;  /* 0x000000010400780c */ /* 0x000fc60003f05270 */
[----:B------:R-:W-:-:S03]  /*22f0*/  IMAD.HI.U32 R5, R13, R5, RZ ;  /* 0x000000050d057227 */ /* 0x000fc600078e00ff */
[----:B------:R-:W1:Y:S01]  /*2300*/  LDC.64 R2, c[0x0][0xb28] ;  /* 0x0002ca00ff027b82 */ /* 0x000e620000000a00 */
[----:B--2---:R-:W-:-:S04]  /*2310*/  IMAD.HI.U32 R14, R11, R6, RZ ;  /* 0x000000060b0e7227 */ /* 0x004fc800078e00ff */
[----:B------:R-:W-:Y:S01]  /*2320*/  IMAD.HI.U32 R16, R15, R6, RZ ;  /* 0x000000060f107227 */ /* 0x000fe200078e00ff */
[----:B------:R-:W-:Y:S02]  /*2330*/  SHF.R.U32.HI R14, RZ, R7, R14 ;  /* 0x00000007ff0e7219 */ /* 0x000fe4000001160e */
[-C--:B----4-:R-:W-:Y:S02]  /*2340*/  SHF.R.U32.HI R9, RZ, R8.reuse, R9 ;  /* 0x00000008ff097219 */ /* 0x090fe40000011609 */
[----:B------:R-:W-:Y:S02]  /*2350*/  SHF.R.U32.HI R8, RZ, R8, R5 ;  /* 0x00000008ff087219 */ /* 0x000fe40000011605 */
[----:B------:R-:W-:Y:S02]  /*2360*/  SEL R9, R0, R9, !P0 ;  /* 0x0000000900097207 */ /* 0x000fe40004000000 */
[----:B------:R-:W-:Y:S02]  /*2370*/  SHF.R.U32.HI R16, RZ, R7, R16 ;  /* 0x00000007ff107219 */ /* 0x000fe40000011610 */
[----:B---3--:R-:W-:-:S02]  /*2380*/  ISETP.NE.AND P1, PT, R12, 0x1, PT ;  /* 0x000000010c00780c */ /* 0x008fc40003f25270 */
[----:B------:R-:W-:Y:S02]  /*2390*/  SEL R5, R13, R8, !P0 ;  /* 0x000000080d057207 */ /* 0x000fe40004000000 */
[----:B------:R-:W-:Y:S02]  /*23a0*/  SEL R17, R11, R14, !P1 ;  /* 0x0000000e0b117207 */ /* 0x000fe40004800000 */
[----:B------:R-:W-:Y:S01]  /*23b0*/  SEL R7, R15, R16, !P1 ;  /* 0x000000100f077207 */ /* 0x000fe20004800000 */
[----:B-1----:R-:W-:-:S04]  /*23c0*/  IMAD.HI.U32 R14, R9, R2, RZ ;  /* 0x00000002090e7227 */ /* 0x002fc800078e00ff */
[----:B------:R-:W-:Y:S01]  /*23d0*/  IMAD.HI.U32 R6, R17, R2, RZ ;  /* 0x0000000211067227 */ /* 0x000fe200078e00ff */
[----:B------:R-:W-:-:S04]  /*23e0*/  @P2 SHF.R.U32.HI R9, RZ, R3, R14 ;  /* 0x00000003ff092219 */ /* 0x000fc8000001160e */
        /* <DEDUP_REMOVED lines=8> */
[----:B------:R-:W-:-:S04]  /*2470*/  @!P0 IMAD.HI.U32 R8, R7, R2, RZ ;  /* 0x0000000207088227 */ /* 0x000fc800078e00ff */
[----:B------:R-:W-:Y:S01]  /*2480*/  IMAD.MOV R2, RZ, RZ, -R6 ;  /* 0x000000ffff027224 */ /* 0x000fe200078e0a06 */
[----:B------:R-:W-:-:S03]  /*2490*/  @!P0 SHF.R.U32.HI R8, RZ, R3, R8 ;  /* 0x00000003ff088219 */ /* 0x000fc60000011608 */
[----:B------:R-:W-:Y:S01]  /*24a0*/  IMAD R2, R26, R2, R5 ;  /* 0x000000021a027224 */ /* 0x000fe200078e0205 */
[----:B------:R-:W-:Y:S02]  /*24b0*/  @!P0 SEL R3, R7, R8, !P2 ;  /* 0x0000000807038207 */ /* 0x000fe40005000000 */
[----:B------:R-:W-:-:S03]  /*24c0*/  IADD3 R8, PT, PT, -R5, RZ, RZ ;  /* 0x000000ff05087210 */ /* 0x000fc60007ffe1ff */
[--C-:B------:R-:W-:Y:S02]  /*24d0*/  @!P0 IMAD.IADD R6, R6, 0x1, -R3.reuse ;  /* 0x0000000106068824 */ /* 0x100fe400078e0a03 */
[----:B------:R-:W-:Y:S01]  /*24e0*/  @!P0 IMAD R3, R2, R17, R3 ;  /* 0x0000001102038224 */ /* 0x000fe200078e0203 */
[----:B------:R-:W-:Y:S01]  /*24f0*/  IADD3 R2, PT, PT, -R7, RZ, RZ ;  /* 0x000000ff07027210 */ /* 0x000fe20007ffe1ff */
[----:B------:R-:W-:Y:S02]  /*2500*/  @!P0 IMAD R5, R26, R6, R7 ;  /* 0x000000061a058224 */ /* 0x000fe400078e0207 */
[----:B------:R-:W-:Y:S02]  /*2510*/  IMAD R8, R4, R8, R13 ;  /* 0x0000000804087224 */ /* 0x000fe400078e020d */
[----:B------:R-:W-:Y:S02]  /*2520*/  @!P0 IMAD.MOV.U32 R7, RZ, RZ, R3 ;  /* 0x000000ffff078224 */ /* 0x000fe400078e0003 */
[----:B------:R-:W-:-:S02]  /*2530*/  IMAD R2, R12, R2, R15 ;  /* 0x000000020c027224 */ /* 0x000fc400078e020f */
[----:B------:R-:W-:Y:S02]  /*2540*/  IMAD R13, R5, R4, R8 ;  /* 0x00000004050d7224 */ /* 0x000fe400078e0208 */
[----:B------:R-:W-:Y:S02]  /*2550*/  IMAD R15, R7, R12, R2 ;  /* 0x0000000c070f7224 */ /* 0x000fe400078e0202 */
.L_x_30:
[----:B------:R-:W1:Y:S02]  /*2560*/  LDCU UR4, c[0x0][0xb30] ;  /* 0x00016600ff0477ac */ /* 0x000e640008000800 */
[----:B-1----:R-:W-:-:S09]  /*2570*/  UISETP.NE.AND UP0, UPT, UR4, 0x1, UPT ;  /* 0x000000010400788c */ /* 0x002fd2000bf05270 */
[----:B------:R-:W-:Y:S05]  /*2580*/  BRA.U UP0, `(.L_x_31) ;  /* 0x0000000100407547 */ /* 0x000fea000b800000 */
[----:B------:R-:W1:Y:S08]  /*2590*/  LDC.64 R4, c[0x0][0xb10] ;  /* 0x0002c400ff047b82 */ /* 0x000e700000000a00 */
[----:B------:R-:W4:Y:S08]  /*25a0*/  LDC.64 R2, c[0x0][0xb18] ;  /* 0x0002c600ff027b82 */ /* 0x000f300000000a00 */
[----:B------:R-:W2:Y:S08]  /*25b0*/  LDC R6, c[0x0][0xb20] ;  /* 0x0002c800ff067b82 */ /* 0x000eb00000000800 */
[----:B------:R-:W3:Y:S01]  /*25c0*/  LDC R8, c[0x0][0xb0c] ;  /* 0x0002c300ff087b82 */ /* 0x000ee20000000800 */
[----:B-1----:R-:W-:-:S05]  /*25d0*/  IMAD.HI.U32 R4, R15, R4, RZ ;  /* 0x000000040f047227 */ /* 0x002fca00078e00ff */
[----:B------:R-:W-:Y:S01]  /*25e0*/  SHF.R.U32.HI R4, RZ, R5, R4 ;  /* 0x00000005ff047219 */ /* 0x000fe20000011604 */
[----:B----4-:R-:W-:Y:S01]  /*25f0*/  IMAD.HI.U32 R3, R13, R3, RZ ;  /* 0x000000030d037227 */ /* 0x010fe200078e00ff */
[----:B------:R-:W-:-:S04]  /*2600*/  ISETP.NE.AND P0, PT, R2, 0x1, PT ;  /* 0x000000010200780c */ /* 0x000fc80003f05270 */
[----:B--2---:R-:W-:-:S04]  /*2610*/  SHF.R.U32.HI R6, RZ, R6, R3 ;  /* 0x00000006ff067219 */ /* 0x004fc80000011603 */
[----:B------:R-:W-:Y:S02]  /*2620*/  SEL R3, R13, R6, !P0 ;  /* 0x000000060d037207 */ /* 0x000fe40004000000 */
[----:B---3--:R-:W-:-:S04]  /*2630*/  ISETP.NE.AND P1, PT, R8, 0x1, PT ;  /* 0x000000010800780c */ /* 0x008fc80003f25270 */
[----:B------:R-:W-:-:S05]  /*2640*/  SEL R4, R15, R4, !P1 ;  /* 0x000000040f047207 */ /* 0x000fca0004800000 */
[----:B------:R-:W-:Y:S02]  /*2650*/  IMAD.IADD R5, R3, 0x1, -R4 ;  /* 0x0000000103057824 */ /* 0x000fe400078e0a04 */
[----:B------:R-:W-:Y:S02]  /*2660*/  IMAD.IADD R3, R4, 0x1, -R3 ;  /* 0x0000000104037824 */ /* 0x000fe400078e0a03 */
[----:B------:R-:W-:Y:S02]  /*2670*/  IMAD R15, R5, R8, R15 ;  /* 0x00000008050f7224 */ /* 0x000fe400078e020f */
[----:B------:R-:W-:-:S07]  /*2680*/  IMAD R13, R3, R2, R13 ;  /* 0x00000002030d7224 */ /* 0x000fce00078e020d */
.L_x_31:
[----:B------:R-:W-:Y:S01]  /*2690*/  UMOV UR20, UR31 ;  /* 0x0000001f00147c82 */ /* 0x000fe20008000000 */
[----:B------:R-:W-:Y:S01]  /*26a0*/  PLOP3.LUT P0, PT, PT, PT, PT, 0x80, 0x8 ;  /* 0x000000000008781c */ /* 0x000fe20003f0f070 */
[----:B------:R-:W-:Y:S01]  /*26b0*/  IMAD.IADD R19, R15, 0x1, R64 ;  /* 0x000000010f137824 */ /* 0x000fe200078e0240 */
[----:B------:R-:W-:Y:S01]  /*26c0*/  LOP3.LUT R10, R10, 0x1, RZ, 0x3c, !PT ;  /* 0x000000010a0a7812 */ /* 0x000fe200078e3cff */
[----:B------:R-:W-:Y:S01]  /*26d0*/  IMAD.IADD R16, R13, 0x1, R62 ;  /* 0x000000010d107824 */ /* 0x000fe200078e023e */
[----:B------:R-:W-:Y:S09]  /*26e0*/  @P3 BRA `(.L_x_32) ;  /* 0xffffffec00603947 */ /* 0x000ff2000383ffff */
[----:B------:R-:W-:Y:S01]  /*26f0*/  UIADD3 UR22, UPT, UPT, UR22, 0x40, URZ ;  /* 0x0000004016167890 */ /* 0x000fe2000fffe0ff */
[----:B------:R-:W-:-:S03]  /*2700*/  MOV R3, UR33 ;  /* 0x0000002100037c02 */ /* 0x000fc60008000f00 */
[----:B------:R-:W-:Y:S01]  /*2710*/  ULEA UR4, UR32, UR22, 0x3 ;  /* 0x0000001620047291 */ /* 0x000fe2000f8e18ff */
[----:B------:R-:W-:-:S08]  /*2720*/  SHF.L.U32 R3, R3, 0x1f, RZ ;  /* 0x0000001f03037819 */ /* 0x000fd000000006ff */
[----:B------:R-:W1:Y:S02]  /*2730*/  SYNCS.PHASECHK.TRANS64.TRYWAIT P0, [UR4], R3 ;  /* 0x00000003ff0075a7 */ /* 0x000e640008001104 */
[----:B-1----:R-:W-:Y:S05]  /*2740*/  @!P0 BRA `(.L_x_33) ;  /* 0x0000005c00448947 */ /* 0x002fea0003800000 */
.L_x_132:
[----:B------:R-:W-:-:S04]  /*2750*/  UIADD3 UR6, UPT, UPT, UR32, 0x1, URZ ;  /* 0x0000000120067890 */ /* 0x000fc8000fffe0ff */
[----:B------:R-:W-:-:S04]  /*2760*/  UISETP.NE.AND UP0, UPT, UR6, 0x8, UPT ;  /* 0x000000080600788c */ /* 0x000fc8000bf05270 */
[----:B------:R-:W-:Y:S02]  /*2770*/  USEL UR5, URZ, 0x1, UP0 ;  /* 0x00000001ff057887 */ /* 0x000fe40008000000 */
[----:B------:R-:W-:Y:S02]  /*2780*/  USEL UR6, UR6, URZ, UP0 ;  /* 0x000000ff06067287 */ /* 0x000fe40008000000 */
[----:B------:R-:W-:Y:S02]  /*2790*/  ULOP3.LUT UR5, UR33, UR5, URZ, 0x3c, !UPT ;  /* 0x0000000521057292 */ /* 0x000fe4000f8e3cff */
[----:B------:R-:W-:-:S04]  /*27a0*/  ULEA UR4, UR6, UR22, 0x3 ;  /* 0x0000001606047291 */ /* 0x000fc8000f8e18ff */
[----:B-1----:R-:W-:-:S04]  /*27b0*/  MOV R3, UR5 ;  /* 0x0000000500037c02 */ /* 0x002fc80008000f00 */
[----:B------:R-:W-:-:S04]  /*27c0*/  SHF.L.U32 R3, R3, 0x1f, RZ ;  /* 0x0000001f03037819 */ /* 0x000fc800000006ff */
[----:B------:R-:W1:Y:S02]  /*27d0*/  SYNCS.PHASECHK.TRANS64.TRYWAIT P0, [UR4], R3 ;  /* 0x00000003ff0075a7 */ /* 0x000e640008001104 */
[----:B-1----:R-:W-:Y:S05]  /*27e0*/  @!P0 BRA `(.L_x_34) ;  /* 0x0000005c00348947 */ /* 0x002fea0003800000 */
.L_x_134:
        /* <DEDUP_REMOVED lines=10> */
.L_x_136:
        /* <DEDUP_REMOVED lines=10> */
.L_x_138:
        /* <DEDUP_REMOVED lines=10> */
.L_x_140:
        /* <DEDUP_REMOVED lines=10> */
.L_x_142:
        /* <DEDUP_REMOVED lines=10> */
.L_x_144:
[----:B------:R-:W-:-:S04]  /*2b10*/  UIADD3 UR6, UPT, UPT, UR6, 0x1, URZ ;  /* 0x0000000106067890 */ /* 0x000fc8000fffe0ff */
[----:B------:R-:W-:-:S04]  /*2b20*/  UISETP.NE.AND UP0, UPT, UR6, 0x8, UPT ;  /* 0x000000080600788c */ /* 0x000fc8000bf05270 */
[----:B------:R-:W-:Y:S02]  /*2b30*/  USEL UR4, URZ, 0x1, UP0 ;  /* 0x00000001ff047887 */ /* 0x000fe40008000000 */
[----:B------:R-:W-:Y:S02]  /*2b40*/  USEL UR6, UR6, URZ, UP0 ;  /* 0x000000ff06067287 */ /* 0x000fe40008000000 */
[----:B------:R-:W-:Y:S02]  /*2b50*/  ULOP3.LUT UR4, UR5, UR4, URZ, 0x3c, !UPT ;  /* 0x0000000405047292 */ /* 0x000fe4000f8e3cff */
[----:B------:R-:W-:-:S04]  /*2b60*/  ULEA UR6, UR6, UR22, 0x3 ;  /* 0x0000001606067291 */ /* 0x000fc8000f8e18ff */
[----:B------:R-:W-:Y:S02]  /*2b70*/  IMAD.U32 R2, RZ, RZ, UR4 ;  /* 0x00000004ff027e24 */ /* 0x000fe4000f8e00ff */
[----:B-1----:R-:W-:-:S03]  /*2b80*/  MOV R0, UR6 ;  /* 0x0000000600007c02 */ /* 0x002fc60008000f00 */
[----:B------:R-:W-:-:S07]  /*2b90*/  SHF.L.U32 R3, R2, 0x1f, RZ ;  /* 0x0000001f02037819 */ /* 0x000fce00000006ff */
.L_x_40:
[----:B-1----:R1:W4:Y:S02]  /*2ba0*/  SYNCS.PHASECHK.TRANS64.TRYWAIT P0, [R0+URZ], R3 ;  /* 0x00000003000075a7 */ /* 0x00232400080011ff */
[----:B----4-:R-:W-:Y:S05]  /*2bb0*/  @!P0 NANOSLEEP.SYNCS 0x989680 ;  /* 0x009896800000895d */ /* 0x010fea0003900000 */
[----:B------:R-:W4:Y:S02]  /*2bc0*/  @!P0 SYNCS.PHASECHK.TRANS64 P0, [R0+URZ], R3 ;  /* 0x00000003000085a7 */ /* 0x000f2400080010ff */
[----:B----4-:R-:W-:Y:S05]  /*2bd0*/  @P0 EXIT ;  /* 0x000000000000094d */ /* 0x010fea0003800000 */
[----:B------:R-:W-:Y:S05]  /*2be0*/  BRA `(.L_x_40) ;  /* 0xfffffffc00ec7947 */ /* 0x000fea000383ffff */
.L_x_16:
[----:B------:R-:W-:-:S04]  /*2bf0*/  UISETP.NE.AND UP1, UPT, UR45, URZ, UPT ;  /* 0x000000ff2d00728c */ /* 0x000fc8000bf25270 */
[----:B------:R-:W-:-:S09]  /*2c00*/  UISETP.NE.OR UP1, UPT, UR8, 0x1, UP1 ;  /* 0x000000010800788c */ /* 0x000fd20008f25670 */
[----:B------:R-:W-:Y:S05]  /*2c10*/  BRA.U UP1, `(.L_x_41) ;  /* 0x0000000101b07547 */ /* 0x000fea000b800000 */
[----:B------:R-:W-:Y:S01]  /*2c20*/  UMOV UR4, 0x400 ;  /* 0x0000040000047882 */ /* 0x000fe20000000000 */
[----:B------:R-:W-:Y:S01]  /*2c30*/  HFMA2 R3, -RZ, RZ, 0, 5.9604644775390625e-08 ;  /* 0x00000001ff037431 */ /* 0x000fe200000001ff */
[----:B------:R-:W-:Y:S01]  /*2c40*/  ULEA UR45, UR45, UR4, 0x18 ;  /* 0x000000042d2d7291 */ /* 0x000fe2000f8ec0ff */
[----:B------:R-:W-:Y:S01]  /*2c50*/  ISETP.NE.AND P0, PT, R2, RZ, PT ;  /* 0x000000ff0200720c */ /* 0x000fe20003f05270 */
[----:B------:R-:W-:Y:S02]  /*2c60*/  IMAD.MOV.U32 R8, RZ, RZ, RZ ;  /* 0x000000ffff087224 */ /* 0x000fe400078e00ff */
[----:B------:R-:W-:Y:S02]  /*2c70*/  UIADD3 UR6, UPT, UPT, UR45, 0xd8, URZ ;  /* 0x000000d82d067890 */ /* 0x000fe4000fffe0ff */
[----:B------:R-:W-:Y:S02]  /*2c80*/  UIADD3 UR7, UPT, UPT, UR45, 0xd0, URZ ;  /* 0x000000d02d077890 */ /* 0x000fe4000fffe0ff */
[----:B------:R-:W-:-:S12]  /*2c90*/  UPRMT UR6, URZ, 0x654, UR6 ;  /* 0x00000654ff067896 */ /* 0x000fd80008000006 */
.L_x_44:
[----:B------:R-:W-:Y:S01]  /*2ca0*/  SHF.L.U32 R7, R3, 0x1f, RZ ;  /* 0x0000001f03077819 */ /* 0x000fe200000006ff */
[----:B------:R-:W-:Y:S02]  /*2cb0*/  IMAD.U32 R9, RZ, RZ, UR7 ;  /* 0x00000007ff097e24 */ /* 0x000fe4000f8e00ff */
[----:B------:R-:W-:Y:S01]  /*2cc0*/  @!P0 IMAD.MOV.U32 R5, RZ, RZ, 0x10 ;  /* 0x00000010ff058424 */ /* 0x000fe200078e00ff */
[----:B------:R-:W1:Y:S02]  /*2cd0*/  SYNCS.PHASECHK.TRANS64.TRYWAIT P1, [UR45+0xd8], R7 ;  /* 0x0000d807ff0075a7 */ /* 0x000e64000802112d */
[----:B------:R-:W-:-:S04]  /*2ce0*/  PRMT R9, R2, 0x654, R9 ;  /* 0x0000065402097816 */ /* 0x000fc80000000009 */
[----:B------:R-:W-:Y:S01]  /*2cf0*/  SEL R0, R9, R0, !P0 ;  /* 0x0000000009007207 */ /* 0x000fe20004000000 */
[----:B-1----:R-:W-:Y:S06]  /*2d00*/  @!P1 BRA `(.L_x_42) ;  /* 0x00000058007c9947 */ /* 0x002fec0003800000 */
.L_x_146:
[----:B------:R-:W-:Y:S01]  /*2d10*/  UIADD3 UR4, UPT, UPT, UR45, 0x110, URZ ;  /* 0x000001102d047890 */ /* 0x000fe2000fffe0ff */
[----:B------:R2:W-:Y:S01]  /*2d20*/  @!P0 SYNCS.ARRIVE.TRANS64.RED RZ, [R0+URZ], R5 ;  /* 0x0000000500ff89a7 */ /* 0x0005e200080004ff */
[----:B------:R-:W-:Y:S01]  /*2d30*/  UIADD3 UR5, UPT, UPT, UR45, 0xd0, URZ ;  /* 0x000000d02d057890 */ /* 0x000fe2000fffe0ff */
[----:B------:R-:W-:-:S08]  /*2d40*/  LOP3.LUT R3, R3, 0x1, RZ, 0x3c, !PT ;  /* 0x0000000103037812 */ /* 0x000fd000078e3cff */
[----:B------:R-:W-:Y:S06]  /*2d50*/  UGETNEXTWORKID.BROADCAST [UR4], [UR5] ;  /* 0x00000000040073ca */ /* 0x000fec0008000100 */
[----:B--2---:R-:W-:-:S04]  /*2d60*/  SHF.L.U32 R5, R8, 0x1f, RZ ;  /* 0x0000001f08057819 */ /* 0x004fc800000006ff */
[----:B------:R-:W2:Y:S02]  /*2d70*/  SYNCS.PHASECHK.TRANS64.TRYWAIT P1, [UR45+0xd0], R5 ;  /* 0x0000d005ff0075a7 */ /* 0x000ea4000802112d */
[----:B--2---:R-:W-:Y:S05]  /*2d80*/  @!P1 BRA `(.L_x_43) ;  /* 0x0000005800749947 */ /* 0x004fea0003800000 */
.L_x_148:
[----:B-1----:R-:W1:Y:S01]  /*2d90*/  LDS.128 R4, [UR45+0x110] ;  /* 0x0001102dff047984 */ /* 0x002e620008000c00 */
[----:B------:R-:W-:Y:S01]  /*2da0*/  LOP3.LUT R8, R8, 0x1, RZ, 0x3c, !PT ;  /* 0x0000000108087812 */ /* 0x000fe200078e3cff */
[----:B------:R-:W-:Y:S01]  /*2db0*/  @!PT LDS RZ, [RZ] ;  /* 0x00000000fffff984 */ /* 0x000fe20000000800 */
[----:B------:R-:W-:Y:S01]  /*2dc0*/  @!PT LDS RZ, [RZ] ;  /* 0x00000000fffff984 */ /* 0x000fe20000000800 */
[----:B------:R-:W-:Y:S01]  /*2dd0*/  @!PT LDS RZ, [RZ] ;  /* 0x00000000fffff984 */ /* 0x000fe20000000800 */
[----:B------:R-:W-:Y:S01]  /*2de0*/  @!PT LDS RZ, [RZ] ;  /* 0x00000000fffff984 */ /* 0x000fe20000000800 */
[----:B------:R2:W-:Y:S06]  /*2df0*/  MEMBAR.ALL.CTA ;  /* 0x0000000000007992 */ /* 0x0005ec0000008000 */
[----:B--2---:R-:W2:Y:S02]  /*2e00*/  FENCE.VIEW.ASYNC.S ;  /* 0x00000000000073c6 */ /* 0x004ea40000000000 */
[----:B--2---:R-:W-:Y:S01]  /*2e10*/  SYNCS.ARRIVE.TRANS64.RED.A1T0 RZ, [UR6], RZ ;  /* 0x000000ffffff79a7 */ /* 0x004fe20008100406 */
[----:B-1----:R-:W-:-:S13]  /*2e20*/  LOP3.LUT P1, RZ, R6, 0x1, RZ, 0xc0, !PT ;  /* 0x0000000106ff7812 */ /* 0x002fda000782c0ff */
[----:B------:R-:W-:Y:S05]  /*2e30*/  @P1 BRA `(.L_x_44) ;  /* 0xfffffffc00981947 */ /* 0x000fea000383ffff */
[----:B------:R-:W-:-:S04]  /*2e40*/  SHF.L.U32 R0, R3, 0x1f, RZ ;  /* 0x0000001f03007819 */ /* 0x000fc800000006ff */
[----:B------:R-:W1:Y:S02]  /*2e50*/  SYNCS.PHASECHK.TRANS64 P0, [UR45+0xd8], R0 ;  /* 0x0000d800ff0075a7 */ /* 0x000e64000800102d */
[----:B-1----:R-:W-:Y:S05]  /*2e60*/  @P0 EXIT ;  /* 0x000000000000094d */ /* 0x002fea0003800000 */
[----:B------:R-:W-:-:S07]  /*2e70*/  MOV R0, UR45 ;  /* 0x0000002d00007c02 */ /* 0x000fce0008000f00 */
.L_x_45:
[----:B-1----:R-:W-:-:S04]  /*2e80*/  SHF.L.U32 R5, R3, 0x1f, RZ ;  /* 0x0000001f03057819 */ /* 0x002fc800000006ff */
[----:B------:R1:W2:Y:S03]  /*2e90*/  SYNCS.PHASECHK.TRANS64.TRYWAIT P0, [R0+URZ+0xd8], R5 ;  /* 0x0000d805000075a7 */ /* 0x0002a600080011ff */
[----:B--2---:R-:W-:Y:S05]  /*2ea0*/  @!P0 NANOSLEEP.SYNCS 0x989680 ;  /* 0x009896800000895d */ /* 0x004fea0003900000 */
[----:B------:R-:W2:Y:S02]  /*2eb0*/  @!P0 SYNCS.PHASECHK.TRANS64 P0, [R0+URZ+0xd8], R5 ;  /* 0x0000d805000085a7 */ /* 0x000ea400080010ff */
[----:B--2---:R-:W-:Y:S05]  /*2ec0*/  @P0 EXIT ;  /* 0x000000000000094d */ /* 0x004fea0003800000 */
[----:B------:R-:W-:Y:S05]  /*2ed0*/  BRA `(.L_x_45) ;  /* 0xfffffffc00e87947 */ /* 0x000fea000383ffff */
.L_x_41:
[----:B------:R-:W-:-:S09]  /*2ee0*/  UISETP.NE.AND UP1, UPT, UR8, URZ, UPT ;  /* 0x000000ff0800728c */ /* 0x000fd2000bf25270 */
[----:B------:R-:W-:Y:S05]  /*2ef0*/  BRA.U UP1, `(.L_x_46) ;  /* 0x0000000d01787547 */ /* 0x000fea000b800000 */
[----:B------:R-:W-:Y:S01]  /*2f00*/  UMOV UR4, 0x40 ;  /* 0x0000004000047882 */ /* 0x000fe20000000000 */
[----:B------:R-:W-:Y:S01]  /*2f10*/  NOP ;  /* 0x0000000000007918 */ /* 0x000fe20000000000 */
[----:B------:R-:W-:Y:S01]  /*2f20*/  ULEA UR4, UR45, UR4, 0x18 ;  /* 0x000000042d047291 */ /* 0x000fe2000f8ec0ff */
[----:B------:R-:W-:Y:S02]  /*2f30*/  UMOV UR5, 0x400 ;  /* 0x0000040000057882 */ /* 0x000fe40000000000 */
[----:B------:R-:W-:-:S06]  /*2f40*/  ULEA UR45, UR45, UR5, 0x18 ;  /* 0x000000052d2d7291 */ /* 0x000fcc000f8ec0ff */
[----:B------:R-:W1:Y:S02]  /*2f50*/  LDS.U8 R0, [UR4+0x1c] ;  /* 0x00001c04ff007984 */ /* 0x000e640008000000 */
[----:B-1----:R-:W-:-:S13]  /*2f60*/  ISETP.NE.AND P0, PT, R0, RZ, PT ;  /* 0x000000ff0000720c */ /* 0x002fda0003f05270 */
[----:B------:R-:W-:Y:S05]  /*2f70*/  @P0 BRA `(.L_x_47) ;  /* 0x0000000000580947 */ /* 0x000fea0003800000 */
[----:B------:R-:W-:-:S13]  /*2f80*/  ELECT P0, URZ, PT ;  /* 0x0000000000ff782f */ /* 0x000fda0003800000 */
[----:B------:R-:W-:Y:S05]  /*2f90*/  @!P0 BRA `(.L_x_48) ;  /* 0x0000000000608947 */ /* 0x000fea0003800000 */
[----:B------:R-:W-:Y:S01]  /*2fa0*/  UMOV UR5, 0x10 ;  /* 0x0000001000057882 */ /* 0x000fe20000000000 */
[----:B------:R-:W-:Y:S01]  /*2fb0*/  HFMA2 R0, -RZ, RZ, 0, 5.9604644775390625e-08 ;  /* 0x00000001ff007431 */ /* 0x000fe200000001ff */
[----:B------:R-:W-:-:S03]  /*2fc0*/  MOV R2, 0xffff ;  /* 0x0000ffff00027802 */ /* 0x000fc60000000f00 */
[----:B------:R-:W-:Y:S04]  /*2fd0*/  DEPBAR.LE SB1, 0x36 ;  /* 0x00009d800000791a */ /* 0x000fe80000000000 */
[----:B------:R-:W1:Y:S02]  /*2fe0*/  UTCATOMSWS.FIND_AND_SET.ALIGN UP0, UR5, UR5 ;  /* 0x00000005000575e3 */ /* 0x000e640008000800 */
[----:B-1----:R-:W-:Y:S01]  /*2ff0*/  MOV R3, UR5 ;  /* 0x0000000500037c02 */ /* 0x002fe20008000f00 */
[----:B------:R-:W-:Y:S06]  /*3000*/  BRA.U UP0, `(.L_x_49) ;  /* 0x0000000100187547 */ /* 0x000fec000b800000 */
.L_x_50:
[----:B------:R-:W-:Y:S05]  /*3010*/  NANOSLEEP 0x64 ;  /* 0x000000640000795d */ /* 0x000fea0003800000 */
[----:B------:R-:W-:-:S05]  /*3020*/  UMOV UR5, 0x10 ;  /* 0x0000001000057882 */ /* 0x000fca0000000000 */
[----:B------:R-:W-:Y:S04]  /*3030*/  DEPBAR.LE SB1, 0x36 ;  /* 0x00009d800000791a */ /* 0x000fe80000000000 */
[----:B------:R-:W1:Y:S02]  /*3040*/  UTCATOMSWS.FIND_AND_SET.ALIGN UP0, UR5, UR5 ;  /* 0x00000005000575e3 */ /* 0x000e640008000800 */
[----:B-1----:R-:W-:Y:S01]  /*3050*/  MOV R3, UR5 ;  /* 0x0000000500037c02 */ /* 0x002fe20008000f00 */
[----:B------:R-:W-:Y:S05]  /*3060*/  BRA.U !UP0, `(.L_x_50) ;  /* 0xfffffffd08e87547 */ /* 0x000fea000b83ffff */
.L_x_49:
[-C--:B------:R-:W-:Y:S02]  /*3070*/  SHF.L.U32 R2, R2, R3.reuse, RZ ;  /* 0x0000000302027219 */ /* 0x080fe400000006ff */
[----:B------:R-:W-:Y:S01]  /*3080*/  SHF.L.U32 R0, R0, R3, RZ ;  /* 0x0000000300007219 */ /* 0x000fe200000006ff */
[----:B------:R-:W-:Y:S02]  /*3090*/  IMAD.SHL.U32 R3, R3, 0x20, RZ ;  /* 0x0000002003037824 */ /* 0x000fe400078e00ff */
[----:B------:R1:W-:Y:S04]  /*30a0*/  ATOMS.OR RZ, [UR4+0x14], R2 ;  /* 0x00001402ffff798c */ /* 0x0003e8000b000004 */
[----:B------:R1:W-:Y:S04]  /*30b0*/  ATOMS.OR RZ, [UR4+0x18], R0 ;  /* 0x00001800ffff798c */ /* 0x0003e8000b000004 */
[----:B------:R1:W-:Y:S01]  /*30c0*/  STS [UR45+0x120], R3 ;  /* 0x00012003ff007988 */ /* 0x0003e2000800082d */
[----:B------:R-:W-:Y:S05]  /*30d0*/  BRA `(.L_x_48) ;  /* 0x0000000000107947 */ /* 0x000fea0003800000 */
.L_x_47:
[----:B------:R-:W-:Y:S02]  /*30e0*/  MOV R0, 0xffffffff ;  /* 0xffffffff00007802 */ /* 0x000fe40000000f00 */
[----:B------:R-:W-:-:S03]  /*30f0*/  MOV R2, 0x3120 ;  /* 0x0000312000027802 */ /* 0x000fc60000000f00 */
[----:B------:R1:W-:Y:S04]  /*3100*/  STS [UR45+0x120], R0 ;  /* 0x00012000ff007988 */ /* 0x0003e8000800082d */
[----:B-1-3-5:R-:W-:Y:S05]  /*3110*/  CALL.REL.NOINC `($__internal_1_$__cuda_sm10x_tcgen05_guardrail_trap_phase_invalid_during_alloc) ;  /* 0x0000005c00847944 */ /* 0x02afea0003c00000 */
.L_x_48:
[----:B------:R-:W-:Y:S05]  /*3120*/  WARPSYNC.ALL ;  /* 0x0000000000007948 */ /* 0x000fea0003800000 */
[----:B------:R-:W2:Y:S01]  /*3130*/  S2UR UR6, SR_CgaCtaId ;  /* 0x00000000000679c3 */ /* 0x000ea20000008800 */
[----:B------:R-:W-:Y:S01]  /*3140*/  UMOV UR4, 0x400 ;  /* 0x0000040000047882 */ /* 0x000fe20000000000 */
[----:B------:R-:W-:-:S06]  /*3150*/  NOP ;  /* 0x0000000000007918 */ /* 0x000fcc0000000000 */
[----:B------:R-:W-:Y:S06]  /*3160*/  BAR.ARV 0x6, 0xa0 ;  /* 0x0182800000007b1d */ /* 0x000fec0000002000 */
[----:B------:R-:W-:Y:S01]  /*3170*/  IMAD.MOV.U32 R8, RZ, RZ, 0x1 ;  /* 0x00000001ff087424 */ /* 0x000fe200078e00ff */
[----:B------:R-:W-:Y:S01]  /*3180*/  UMOV UR15, URZ ;  /* 0x000000ff000f7c82 */ /* 0x000fe20008000000 */
[----:B------:R-:W-:Y:S01]  /*3190*/  UMOV UR14, URZ ;  /* 0x000000ff000e7c82 */ /* 0x000fe20008000000 */
[----:B------:R-:W-:Y:S01]  /*31a0*/  UMOV UR24, 0x0 ;  /* 0x0000000000187882 */ /* 0x000fe20000000000 */
[----:B------:R-:W-:Y:S01]  /*31b0*/  UMOV UR25, 0x4200490 ;  /* 0x0420049000197882 */ /* 0x000fe20000000000 */
[----:B------:R-:W-:Y:S01]  /*31c0*/  UMOV UR22, 0x0 ;  /* 0x0000000000167882 */ /* 0x000fe20000000000 */
[----:B------:R-:W-:Y:S01]  /*31d0*/  UMOV UR23, 0x4200490 ;  /* 0x0420049000177882 */ /* 0x000fe20000000000 */
[----:B------:R-:W-:Y:S01]  /*31e0*/  UMOV UR20, 0x0 ;  /* 0x0000000000147882 */ /* 0x000fe20000000000 */
[----:B------:R-:W-:Y:S01]  /*31f0*/  UMOV UR21, 0x4200490 ;  /* 0x0420049000157882 */ /* 0x000fe20000000000 */
[----:B------:R-:W-:Y:S01]  /*3200*/  UMOV UR18, 0x0 ;  /* 0x0000000000127882 */ /* 0x000fe20000000000 */
[----:B--2---:R-:W-:Y:S01]  /*3210*/  ULEA UR6, UR6, UR4, 0x18 ;  /* 0x0000000406067291 */ /* 0x004fe2000f8ec0ff */
[----:B------:R-:W2:Y:S03]  /*3220*/  LDCU.64 UR4, c[0x0][0x388] ;  /* 0x00007100ff0477ac */ /* 0x000ea60008000a00 */
[----:B------:R-:W-:-:S02]  /*3230*/  UIADD3 UR9, UPT, UPT, UR6, 0x4400, URZ ;  /* 0x0000440006097890 */ /* 0x000fc4000fffe0ff */
[----:B------:R-:W-:-:S03]  /*3240*/  UIADD3 UR10, UPT, UPT, UR6, 0x14400, URZ ;  /* 0x00014400060a7890 */ /* 0x000fc6000fffe0ff */
[----:B------:R-:W1:Y:S01]  /*3250*/  LDS R9, [UR6+0x120] ;  /* 0x00012006ff097984 */ /* 0x000e620008000800 */
[----:B------:R-:W-:Y:S02]  /*3260*/  USHF.R.U32.HI UR9, URZ, 0x4, UR9 ;  /* 0x00000004ff097899 */ /* 0x000fe40008011609 */
[----:B------:R-:W-:Y:S02]  /*3270*/  USHF.R.U32.HI UR10, URZ, 0x4, UR10 ;  /* 0x00000004ff0a7899 */ /* 0x000fe4000801160a */
[----:B------:R-:W-:Y:S02]  /*3280*/  ULOP3.LUT UR9, UR9, 0x3fff, URZ, 0xc0, !UPT ;  /* 0x00003fff09097892 */ /* 0x000fe4000f8ec0ff */
[----:B------:R-:W-:Y:S02]  /*3290*/  ULOP3.LUT UR10, UR10, 0x3fff, URZ, 0xc0, !UPT ;  /* 0x00003fff0a0a7892 */ /* 0x000fe4000f8ec0ff */
[----:B------:R-:W-:Y:S02]  /*32a0*/  ULOP3.LUT UR9, UR9, 0x10000, URZ, 0xfc, !UPT ;  /* 0x0001000009097892 */ /* 0x000fe4000f8efcff */
[----:B--2---:R-:W-:-:S02]  /*32b0*/  UIADD3 UR7, UPT, UPT, UR4, 0x3f, URZ ;  /* 0x0000003f04077890 */ /* 0x004fc4000fffe0ff */
[----:B------:R-:W-:Y:S02]  /*32c0*/  ULOP3.LUT UR10, UR10, 0x10000, URZ, 0xfc, !UPT ;  /* 0x000100000a0a7892 */ /* 0x000fe4000f8efcff */
[----:B------:R-:W-:Y:S01]  /*32d0*/  USHF.R.S32.HI UR4, URZ, 0x1f, UR7 ;  /* 0x0000001fff047899 */ /* 0x000fe20008011407 */
[----:B------:R-:W-:-:S03]  /*32e0*/  UMOV UR19, 0x4200490 ;  /* 0x0420049000137882 */ /* 0x000fc60000000000 */
[----:B------:R-:W-:-:S04]  /*32f0*/  ULEA.HI UR7, UR4, UR7, URZ, 0x6 ;  /* 0x0000000704077291 */ /* 0x000fc8000f8f30ff */
[----:B------:R-:W-:-:S03]  /*3300*/  USHF.R.S32.HI UR7, URZ, 0x6, UR7 ;  /* 0x00000006ff077899 */ /* 0x000fc60008011407 */
[----:B------:R-:W2:Y:S01]  /*3310*/  LDCU UR4, c[0x0][0x390] ;  /* 0x00007200ff0477ac */ /* 0x000ea20008000800 */
[----:B------:R-:W-:Y:S02]  /*3320*/  UIMAD UR7, UR7, UR5, URZ ;  /* 0x00000005070772a4 */ /* 0x000fe4000f8e02ff */
[----:B------:R-:W-:-:S04]  /*3330*/  UIADD3 UR5, UPT, UPT, UR6, 0xd8, URZ ;  /* 0x000000d806057890 */ /* 0x000fc8000fffe0ff */
[----:B------:R-:W-:Y:S01]  /*3340*/  UPRMT UR5, URZ, 0x654, UR5 ;  /* 0x00000654ff057896 */ /* 0x000fe20008000005 */
[C---:B-1----:R-:W-:Y:S01]  /*3350*/  VIADD R3, R9.reuse, 0x80 ;  /* 0x0000008009037836 */ /* 0x042fe20000000000 */
[----:B------:R-:W-:Y:S01]  /*3360*/  LOP3.LUT R2, R9, 0xffff, RZ, 0xc0, !PT ;  /* 0x0000ffff09027812 */ /* 0x000fe200078ec0ff */
[----:B--2---:R-:W-:-:S03]  /*3370*/  UIMAD UR4, UR7, UR4, URZ ;  /* 0x00000004070472a4 */ /* 0x004fc6000f8e02ff */
[----:B------:R-:W-:Y:S01]  /*3380*/  LOP3.LUT R3, R3, 0xffff, RZ, 0xc0, !PT ;  /* 0x0000ffff03037812 */ /* 0x000fe200078ec0ff */
[----:B------:R-:W-:-:S04]  /*3390*/  UIADD3 UR16, UPT, UPT, UR4, -0x1, URZ ;  /* 0xffffffff04107890 */ /* 0x000fc8000fffe0ff */
[----:B------:R1:W-:Y:S01]  /*33a0*/  STL.64 [R1], R2 ;  /* 0x0000000201007387 */ /* 0x0003e20000100a00 */
[----:B------:R-:W-:Y:S01]  /*33b0*/  UISETP.GE.AND UP2, UPT, UR4, 0x1, UPT ;  /* 0x000000010400788c */ /* 0x000fe2000bf46270 */
[----:B-1----:R-:W-:-:S10]  /*33c0*/  CS2R R2, SRZ ;  /* 0x0000000000027805 */ /* 0x002fd4000001ff00 */
.L_x_57:
[----:B-1----:R-:W-:-:S04]  /*33d0*/  SHF.L.U32 R5, R3, 0x1f, RZ ;  /* 0x0000001f03057819 */ /* 0x002fc800000006ff */
[----:B------:R-:W1:Y:S02]  /*33e0*/  SYNCS.PHASECHK.TRANS64.TRYWAIT P0, [UR6+0xd0], R5 ;  /* 0x0000d005ff0075a7 */ /* 0x000e640008001106 */
[----:B-12-4-:R-:W-:Y:S05]  /*33f0*/  @!P0 BRA `(.L_x_51) ;  /* 0x0000005000f08947 */ /* 0x016fea0003800000 */
.L_x_150:
[----:B-1----:R-:W1:Y:S01]  /*3400*/  LDS.128 R4, [UR6+0x110] ;  /* 0x00011006ff047984 */ /* 0x002e620008000c00 */
[----:B------:R-:W-:Y:S01]  /*3410*/  ULEA UR8, UR15, UR6, 0x3 ;  /* 0x000000060f087291 */ /* 0x000fe2000f8e18ff */
[----:B------:R-:W-:Y:S01]  /*3420*/  SHF.L.U32 R0, R8, 0x1f, RZ ;  /* 0x0000001f08007819 */ /* 0x000fe200000006ff */
[----:B------:R-:W-:Y:S01]  /*3430*/  @!PT LDS RZ, [RZ] ;  /* 0x00000000fffff984 */ /* 0x000fe20000000800 */
[----:B------:R-:W-:Y:S01]  /*3440*/  @!PT LDS RZ, [RZ] ;  /* 0x00000000fffff984 */ /* 0x000fe20000000800 */
[----:B------:R-:W-:Y:S01]  /*3450*/  @!PT LDS RZ, [RZ] ;  /* 0x00000000fffff984 */ /* 0x000fe20000000800 */
[----:B------:R-:W-:Y:S01]  /*3460*/  @!PT LDS RZ, [RZ] ;  /* 0x00000000fffff984 */ /* 0x000fe20000000800 */
[----:B------:R2:W-:Y:S06]  /*3470*/  MEMBAR.ALL.CTA ;  /* 0x0000000000007992 */ /* 0x0005ec0000008000 */
[----:B--2---:R-:W2:Y:S02]  /*3480*/  FENCE.VIEW.ASYNC.S ;  /* 0x00000000000073c6 */ /* 0x004ea40000000000 */
[----:B--2---:R-:W-:Y:S01]  /*3490*/  SYNCS.ARRIVE.TRANS64.RED.A1T0 RZ, [UR5], RZ ;  /* 0x000000ffffff79a7 */ /* 0x004fe20008100405 */
[----:B------:R-:W2:Y:S01]  /*34a0*/  SYNCS.PHASECHK.TRANS64.TRYWAIT P0, [UR8+0xf0], R0 ;  /* 0x0000f000ff0075a7 */ /* 0x000ea20008001108 */
[----:B-1----:R-:W-:Y:S01]  /*34b0*/  LOP3.LUT P3, RZ, R6, 0x1, RZ, 0xc0, !PT ;  /* 0x0000000106ff7812 */ /* 0x002fe2000786c0ff */
[----:B--2---:R-:W-:-:S12]  /*34c0*/  @!P0 BRA `(.L_x_52) ;  /* 0x0000005000d48947 */ /* 0x004fd80003800000 */
.L_x_152:
[----:B------:R-:W-:Y:S05]  /*34d0*/  BRA.U !UP2, `(.L_x_53) ;  /* 0x000000010af07547 */ /* 0x000fea000b800000 */
[----:B-1----:R-:W-:Y:S01]  /*34e0*/  IMAD.U32 R0, RZ, RZ, UR15 ;  /* 0x0000000fff007e24 */ /* 0x002fe2000f8e00ff */
[----:B------:R-:W-:-:S04]  /*34f0*/  ULEA UR4, UR14, UR6, 0x3 ;  /* 0x000000060e047291 */ /* 0x000fc8000f8e18ff */
[----:B------:R-:W-:Y:S02]  /*3500*/  LEA R4, R0, R1, 0x2 ;  /* 0x0000000100047211 */ /* 0x000fe400078e10ff */
[----:B------:R-:W-:-:S04]  /*3510*/  SHF.L.U32 R0, R2, 0x1f, RZ ;  /* 0x0000001f02007819 */ /* 0x000fc800000006ff */
[----:B------:R-:W5:Y:S01]  /*3520*/  LDL R4, [R4] ;  /* 0x0000000004047983 */ /* 0x000f620000100800 */
[----:B------:R1:W2:Y:S01]  /*3530*/  SYNCS.PHASECHK.TRANS64.TRYWAIT P2, [UR4], R0 ;  /* 0x00000000ff0075a7 */ /* 0x0002a20008041104 */
[----:B------:R-:W-:Y:S01]  /*3540*/  UPLOP3.LUT UP3, UPT, UPT, UPT, UPT, 0x40, 0x4 ;  /* 0x000000000004789c */ /* 0x000fe20003f6e870 */
[----:B------:R-:W-:Y:S01]  /*3550*/  UMOV UR13, UR16 ;  /* 0x00000010000d7c82 */ /* 0x000fe20008000000 */
[----:B------:R-:W-:-:S09]  /*3560*/  UMOV UR12, UR14 ;  /* 0x0000000e000c7c82 */ /* 0x000fd20008000000 */
.L_x_56:
[----:B----4-:R-:W-:Y:S01]  /*3570*/  ULEA UR7, UR12, UR6, 0x3 ;  /* 0x000000060c077291 */ /* 0x010fe2000f8e18ff */
[----:B-12---:R-:W-:Y:S11]  /*3580*/  @P2 BRA `(.L_x_54) ;  /* 0x00000000000c2947 */ /* 0x006ff60003800000 */
[----:B------:R-:W-:Y:S04]  /*3590*/  SHF.L.U32 R5, R2, 0x1f, RZ ;  /* 0x0000001f02057819 */ /* 0x000fe800000006ff */
[----:B------:R-:W2:Y:S02]  /*35a0*/  SYNCS.PHASECHK.TRANS64.TRYWAIT P0, [UR7], R5 ;  /* 0x00000005ff0075a7 */ /* 0x000ea40008001107 */
[----:B--2---:R-:W-:Y:S05]  /*35b0*/  @!P0 BRA `(.L_x_55) ;  /* 0x0000005000b08947 */ /* 0x004fea0003800000 */
.L_x_54:
[----:B------:R-:W-:Y:S01]  /*35c0*/  UISETP.NE.AND UP0, UPT, UR13, URZ, UPT ;  /* 0x000000ff0d00728c */ /* 0x000fe2000bf05270 */
[----:B------:R-:W-:Y:S01]  /*35d0*/  PLOP3.LUT P2, PT, PT, PT, PT, 0x80, 0x8 ;  /* 0x000000000008781c */ /* 0x000fe20003f4f070 */
[----:B------:R-:W-:Y:S01]  /*35e0*/  UIADD3 UR14, UPT, UPT, UR12, 0x1, URZ ;  /* 0x000000010c0e7890 */ /* 0x000fe2000fffe0ff */
[----:B------:R-:W-:Y:S03]  /*35f0*/  ELECT P1, URZ, PT ;  /* 0x0000000000ff782f */ /* 0x000fe60003820000 */
[----:B------:R-:W-:Y:S01]  /*3600*/  UISETP.NE.AND UP1, UPT, UR14, 0x8, UPT ;  /* 0x000000080e00788c */ /* 0x000fe2000bf25270 */
[----:B------:R-:W-:Y:S01]  /*3610*/  PLOP3.LUT P0, PT, PT, PT, UP0, 0x80, 0x8 ;  /* 0x000000000008781c */ /* 0x000fe20003f0f008 */
[----:B------:R-:W-:Y:S02]  /*3620*/  ULEA UR26, UR12, UR10, 0xa ;  /* 0x0000000a0c1a7291 */ /* 0x000fe4000f8e50ff */
[----:B------:R-:W-:Y:S02]  /*3630*/  USEL UR11, URZ, 0x1, UP1 ;  /* 0x00000001ff0b7887 */ /* 0x000fe40008800000 */
[----:B------:R-:W-:Y:S02]  /*3640*/  USEL UR14, UR14, URZ, UP1 ;  /* 0x000000ff0e0e7287 */ /* 0x000fe40008800000 */
[----:B------:R-:W-:Y:S02]  /*3650*/  ULEA UR28, UR12, UR9, 0x9 ;  /* 0x000000090c1c7291 */ /* 0x000fe4000f8e48ff */
[----:B------:R-:W-:Y:S01]  /*3660*/  @UP0 ULEA UR4, UR14, UR6, 0x3 ;  /* 0x000000060e040291 */ /* 0x000fe2000f8e18ff */
[----:B------:R-:W-:Y:S01]  /*3670*/  LOP3.LUT R2, R2, UR11, RZ, 0x3c, !PT ;  /* 0x0000000b02027c12 */ /* 0x000fe2000f8e3cff */
[----:B------:R-:W-:Y:S02]  /*3680*/  UIADD3 UR36, UPT, UPT, UR26, 0x2, URZ ;  /* 0x000000021a247890 */ /* 0x000fe4000fffe0ff */
[----:B------:R-:W-:Y:S01]  /*3690*/  UIADD3 UR34, UPT, UPT, UR28, 0x2, URZ ;  /* 0x000000021c227890 */ /* 0x000fe2000fffe0ff */
[----:B-1----:R-:W-:Y:S01]  /*36a0*/  @P0 SHF.L.U32 R0, R2, 0x1f, RZ ;  /* 0x0000001f02000819 */ /* 0x002fe200000006ff */
[----:B------:R-:W-:Y:S02]  /*36b0*/  UIADD3 UR32, UPT, UPT, UR26, 0x4, URZ ;  /* 0x000000041a207890 */ /* 0x000fe4000fffe0ff */
[----:B------:R-:W-:Y:S01]  /*36c0*/  UIADD3 UR30, UPT, UPT, UR28, 0x4, URZ ;  /* 0x000000041c1e7890 */ /* 0x000fe2000fffe0ff */
[----:B------:R4:W1:Y:S01]  /*36d0*/  @P0 SYNCS.PHASECHK.TRANS64.TRYWAIT P2, [UR4], R0 ;  /* 0x00000000ff0005a7 */ /* 0x0008620008041104 */
[----:B------:R-:W-:Y:S02]  /*36e0*/  ELECT P0, URZ, PT ;  /* 0x0000000000ff782f */ /* 0x000fe40003800000 */
[C---:B-----5:R-:W-:Y:S01]  /*36f0*/  @P1 R2UR.BROADCAST UR4, R4.reuse ;  /* 0x00000000040412ca */ /* 0x060fe200008e0000 */
[----:B------:R-:W-:Y:S10]  /*3700*/  UIADD3 UR7, UPT, UPT, UR7, 0x40, URZ ;  /* 0x0000004007077890 */ /* 0x000ff4000fffe0ff */
[C---:B------:R-:W-:Y:S02]  /*3710*/  @P0 R2UR.BROADCAST UR11, R4.reuse ;  /* 0x00000000040b02ca */ /* 0x040fe400008e0000 */
[----:B------:R-:W-:Y:S01]  /*3720*/  ELECT P0, URZ, PT ;  /* 0x0000000000ff782f */ /* 0x000fe20003800000 */
[----:B------:R-:W-:Y:S01]  /*3730*/  UMOV UR27, 0x40004040 ;  /* 0x40004040001b7882 */ /* 0x000fe20000000000 */
[----:B------:R-:W-:Y:S01]  /*3740*/  UMOV UR29, 0x40004040 ;  /* 0x40004040001d7882 */ /* 0x000fe20000000000 */
[----:B------:R-:W-:Y:S01]  /*3750*/  UMOV UR37, 0x40004040 ;  /* 0x4000404000257882 */ /* 0x000fe20000000000 */
[----:B------:R-:W-:Y:S01]  /*3760*/  UMOV UR35, 0x40004040 ;  /* 0x4000404000237882 */ /* 0x000fe20000000000 */
[----:B------:R-:W-:Y:S01]  /*3770*/  UMOV UR33, 0x40004040 ;  /* 0x4000404000217882 */ /* 0x000fe20000000000 */
[----:B------:R-:W-:Y:S01]  /*3780*/  UMOV UR31, 0x40004040 ;  /* 0x40004040001f7882 */ /* 0x000fe20000000000 */
[----:B------:R-:W-:Y:S01]  /*3790*/  UMOV UR12, UR14 ;  /* 0x0000000e000c7c82 */ /* 0x000fe20008000000 */
[----:B------:R2:W-:Y:S01]  /*37a0*/  UTCHMMA gdesc[UR28], gdesc[UR26], tmem[UR4], tmem[UR24], idesc[UR25], UP3 ;  /* 0x00ff181a1c0075ea */ /* 0x0005e20009800004 */
[----:B------:R-:W-:Y:S02]  /*37b0*/  UPLOP3.LUT UP3, UPT, UPT, UPT, UPT, 0x80, 0x8 ;  /* 0x000000000008789c */ /* 0x000fe40003f6f070 */
[----:B------:R3:W-:Y:S01]  /*37c0*/  UTCHMMA gdesc[UR34], gdesc[UR36], tmem[UR11], tmem[UR22], idesc[UR23], UPT ;  /* 0x00ff1624220075ea */ /* 0x0007e2000b80000b */
[----:B--2---:R-:W-:Y:S01]  /*37d0*/  UIADD3 UR26, UPT, UPT, UR26, 0x6, URZ ;  /* 0x000000061a1a7890 */ /* 0x004fe2000fffe0ff */
[C---:B------:R-:W-:Y:S02]  /*37e0*/  @P0 R2UR.BROADCAST UR4, R4.reuse ;  /* 0x00000000040402ca */ /* 0x040fe400008e0000 */
[----:B------:R-:W-:Y:S11]  /*37f0*/  ELECT P0, URZ, PT ;  /* 0x0000000000ff782f */ /* 0x000ff60003800000 */
[----:B------:R-:W-:Y:S02]  /*3800*/  @!UPT UIADD3 URZ, UPT, UPT, URZ, URZ, URZ ;  /* 0x000000fffffff290 */ /* 0x000fe4000fffe0ff */
[----:B---3--:R-:W-:Y:S01]  /*3810*/  @P0 R2UR.BROADCAST UR11, R4 ;  /* 0x00000000040b02ca */ /* 0x008fe200008e0000 */
[----:B------:R-:W-:Y:S01]  /*3820*/  UIADD3 UR28, UPT, UPT, UR28, 0x6, URZ ;  /* 0x000000061c1c7890 */ /* 0x000fe2000fffe0ff */
[----:B------:R2:W-:Y:S11]  /*3830*/  UTCHMMA gdesc[UR30], gdesc[UR32], tmem[UR4], tmem[UR20], idesc[UR21], UPT ;  /* 0x00ff14201e0075ea */ /* 0x0005f6000b800004 */
[----:B------:R4:W-:Y:S01]  /*3840*/  UTCHMMA gdesc[UR28], gdesc[UR26], tmem[UR11], tmem[UR18], idesc[UR19], UPT ;  /* 0x00ff121a1c0075ea */ /* 0x0009e2000b80000b */
[----:B------:R4:W-:Y:S01]  /*3850*/  UTCBAR [UR7], URZ ;  /* 0x000000ff070073e9 */ /* 0x0009e200080000ff */
[----:B--2---:R-:W-:Y:S02]  /*3860*/  UIADD3 UR4, UPT, UPT, UR13, 0x1, URZ ;  /* 0x000000010d047890 */ /* 0x004fe4000fffe0ff */
[----:B------:R-:W-:Y:S02]  /*3870*/  UIADD3 UR13, UPT, UPT, UR13, -0x1, URZ ;  /* 0xffffffff0d0d7890 */ /* 0x000fe4000fffe0ff */
[----:B------:R-:W-:Y:S09]  /*3880*/  UISETP.GT.U32.AND UP0, UPT, UR4, 0x1, UPT ;  /* 0x000000010400788c */ /* 0x000ff2000bf04070 */
[----:B------:R-:W-:Y:S05]  /*3890*/  BRA.U UP0, `(.L_x_56) ;  /* 0xfffffffd00347547 */ /* 0x000fea000b83ffff */
.L_x_53:
[----:B------:R-:W-:Y:S01]  /*38a0*/  UIADD3 UR15, UPT, UPT, UR15, 0x1, URZ ;  /* 0x000000010f0f7890 */ /* 0x000fe2000fffe0ff */
[----:B------:R-:W-:Y:S01]  /*38b0*/  LOP3.LUT R3, R3, 0x1, RZ, 0x3c, !PT ;  /* 0x0000000103037812 */ /* 0x000fe200078e3cff */
[----:B------:R-:W-:Y:S02]  /*38c0*/  UIADD3 UR8, UPT, UPT, UR8, 0xe0, URZ ;  /* 0x000000e008087890 */ /* 0x000fe4000fffe0ff */
[----:B------:R-:W-:-:S04]  /*38d0*/  UISETP.NE.AND UP0, UPT, UR15, 0x2, UPT ;  /* 0x000000020f00788c */ /* 0x000fc8000bf05270 */
[----:B------:R-:W-:Y:S02]  /*38e0*/  USEL UR4, URZ, 0x1, UP0 ;  /* 0x00000001ff047887 */ /* 0x000fe40008000000 */
[----:B------:R-:W-:Y:S01]  /*38f0*/  USEL UR15, UR15, URZ, UP0 ;  /* 0x000000ff0f0f7287 */ /* 0x000fe20008000000 */
[----:B------:R2:W-:Y:S03]  /*3900*/  UTCBAR [UR8], URZ ;  /* 0x000000ff080073e9 */ /* 0x0005e600080000ff */
[----:B------:R-:W-:Y:S01]  /*3910*/  LOP3.LUT R8, R8, UR4, RZ, 0x3c, !PT ;  /* 0x0000000408087c12 */ /* 0x000fe2000f8e3cff */
[----:B------:R-:W-:Y:S07]  /*3920*/  @P3 BRA `(.L_x_57) ;  /* 0xfffffff800a83947 */ /* 0x000fee000383ffff */
[----:B------:R-:W3:Y:S01]  /*3930*/  S2UR UR4, SR_CgaCtaId ;  /* 0x00000000000479c3 */ /* 0x000ee20000008800 */
[----:B------:R-:W-:Y:S01]  /*3940*/  ELECT P0, URZ, PT ;  /* 0x0000000000ff782f */ /* 0x000fe20003800000 */
[----:B-1--4-:R-:W-:Y:S01]  /*3950*/  IMAD.MOV.U32 R0, RZ, RZ, 0x1 ;  /* 0x00000001ff007424 */ /* 0x012fe200078e00ff */
[----:B------:R-:W-:Y:S01]  /*3960*/  UIADD3 UR6, UPT, UPT, UR6, 0xf0, URZ ;  /* 0x000000f006067890 */ /* 0x000fe2000fffe0ff */
[----:B------:R-:W-:Y:S01]  /*3970*/  SHF.L.U32 R3, R8, 0x1f, RZ ;  /* 0x0000001f08037819 */ /* 0x000fe200000006ff */
[----:B------:R-:W-:-:S03]  /*3980*/  UMOV UR5, 0x40 ;  /* 0x0000004000057882 */ /* 0x000fc60000000000 */
[----:B------:R-:W-:Y:S01]  /*3990*/  UVIRTCOUNT.DEALLOC.SMPOOL 0x80 ;  /* 0x000000800000784c */ /* 0x000fe20000000000 */
[----:B---3--:R-:W-:Y:S02]  /*39a0*/  ULEA UR4, UR4, UR5, 0x18 ;  /* 0x0000000504047291 */ /* 0x008fe4000f8ec0ff */
[----:B------:R-:W-:-:S07]  /*39b0*/  ULEA UR5, UR15, UR6, 0x3 ;  /* 0x000000060f057291 */ /* 0x000fce000f8e18ff */
[----:B------:R1:W-:Y:S02]  /*39c0*/  @P0 STS.U8 [UR4+0x1c], R0 ;  /* 0x00001c00ff000988 */ /* 0x0003e40008000004 */
[----:B------:R-:W3:Y:S02]  /*39d0*/  SYNCS.PHASECHK.TRANS64.TRYWAIT P0, [UR5], R3 ;  /* 0x00000003ff0075a7 */ /* 0x000ee40008001105 */
[----:B-1-3--:R-:W-:Y:S05]  /*39e0*/  @!P0 BRA `(.L_x_58) ;  /* 0x0000004c00bc8947 */ /* 0x00afea0003800000 */
.L_x_155:
[----:B------:R-:W-:-:S04]  /*39f0*/  UIADD3 UR7, UPT, UPT, UR15, 0x1, URZ ;  /* 0x000000010f077890 */ /* 0x000fc8000fffe0ff */
[----:B------:R-:W-:-:S04]  /*3a00*/  UISETP.NE.AND UP0, UPT, UR7, 0x2, UPT ;  /* 0x000000020700788c */ /* 0x000fc8000bf05270 */
[----:B------:R-:W-:Y:S02]  /*3a10*/  USEL UR5, URZ, 0x1, UP0 ;  /* 0x00000001ff057887 */ /* 0x000fe40008000000 */
[----:B------:R-:W-:-:S04]  /*3a20*/  USEL UR7, UR7, URZ, UP0 ;  /* 0x000000ff07077287 */ /* 0x000fc80008000000 */
[----:B------:R-:W-:Y:S01]  /*3a30*/  ULEA UR7, UR7, UR6, 0x3 ;  /* 0x0000000607077291 */ /* 0x000fe2000f8e18ff */
[----:B-1----:R-:W-:-:S04]  /*3a40*/  LOP3.LUT R3, R8, UR5, RZ, 0x3c, !PT ;  /* 0x0000000508037c12 */ /* 0x002fc8000f8e3cff */
[----:B------:R-:W-:-:S04]  /*3a50*/  SHF.L.U32 R3, R3, 0x1f, RZ ;  /* 0x0000001f03037819 */ /* 0x000fc800000006ff */
[----:B------:R-:W1:Y:S02]  /*3a60*/  SYNCS.PHASECHK.TRANS64.TRYWAIT P0, [UR7], R3 ;  /* 0x00000003ff0075a7 */ /* 0x000e640008001107 */
[----:B-1----:R-:W-:Y:S05]  /*3a70*/  @!P0 BRA `(.L_x_59) ;  /* 0x0000004c00b08947 */ /* 0x002fea0003800000 */
.L_x_157:
[----:B------:R-:W-:Y:S01]  /*3a80*/  NOP ;  /* 0x0000000000007918 */ /* 0x000fe20000000000 */
[----:B-1----:R-:W1:Y:S01]  /*3a90*/  LDS R0, [UR4+0x14] ;  /* 0x00001404ff007984 */ /* 0x002e620008000800 */
[----:B------:R-:W-:Y:S01]  /*3aa0*/  LOP3.LUT R2, R9, 0xffff, RZ, 0xc0, !PT ;  /* 0x0000ffff09027812 */ /* 0x000fe200078ec0ff */
[----:B------:R-:W-:Y:S02]  /*3ab0*/  IMAD.MOV.U32 R3, RZ, RZ, 0xffff ;  /* 0x0000ffffff037424 */ /* 0x000fe400078e00ff */
[----:B------:R-:W-:Y:S01]  /*3ac0*/  IMAD.MOV.U32 R5, RZ, RZ, 0x1 ;  /* 0x00000001ff057424 */ /* 0x000fe200078e00ff */
[----:B------:R-:W-:-:S04]  /*3ad0*/  SHF.R.U32.HI R2, RZ, 0x5, R2 ;  /* 0x00000005ff027819 */ /* 0x000fc80000011602 */
[-C--:B------:R-:W-:Y:S02]  /*3ae0*/  SHF.L.U32 R3, R3, R2.reuse, RZ ;  /* 0x0000000203037219 */ /* 0x080fe400000006ff */
[----:B------:R-:W-:Y:S02]  /*3af0*/  SHF.L.U32 R5, R5, R2, RZ ;  /* 0x0000000205057219 */ /* 0x000fe400000006ff */
[----:B-1----:R-:W-:-:S04]  /*3b00*/  LOP3.LUT R0, R0, R3, RZ, 0xc0, !PT ;  /* 0x0000000300007212 */ /* 0x002fc800078ec0ff */
[----:B------:R-:W-:-:S13]  /*3b10*/  ISETP.NE.AND P0, PT, R0, R3, PT ;  /* 0x000000030000720c */ /* 0x000fda0003f05270 */
[----:B------:R-:W-:Y:S05]  /*3b20*/  @P0 BRA `(.L_x_60) ;  /* 0x00000000005c0947 */ /* 0x000fea0003800000 */
[----:B------:R-:W1:Y:S02]  /*3b30*/  LDS R0, [UR4+0x18] ;  /* 0x00001804ff007984 */ /* 0x000e640008000800 */
[----:B-1----:R-:W-:-:S04]  /*3b40*/  LOP3.LUT R0, R0, R5, RZ, 0xc0, !PT ;  /* 0x0000000500007212 */ /* 0x002fc800078ec0ff */
[----:B------:R-:W-:-:S13]  /*3b50*/  ISETP.NE.AND P0, PT, R0, R5, PT ;  /* 0x000000050000720c */ /* 0x000fda0003f05270 */
[----:B------:R-:W-:Y:S05]  /*3b60*/  @P0 BRA `(.L_x_61) ;  /* 0x0000000000400947 */ /* 0x000fea0003800000 */
[----:B--2---:R-:W-:Y:S01]  /*3b70*/  R2UR UR8, R3 ;  /* 0x00000000030872ca */ /* 0x004fe200000e0000 */
[----:B------:R-:W1:Y:S01]  /*3b80*/  S2R R2, SR_LANEID ;  /* 0x0000000000027919 */ /* 0x000e620000000000 */
[----:B------:R-:W-:Y:S01]  /*3b90*/  LOP3.LUT R5, RZ, R5, RZ, 0x33, !PT ;  /* 0x00000005ff057212 */ /* 0x000fe200078e33ff */
[----:B------:R-:W-:Y:S02]  /*3ba0*/  VOTEU.ANY UR7, UPT, PT ;  /* 0x0000000000077886 */ /* 0x000fe400038e0100 */
[----:B------:R-:W-:Y:S01]  /*3bb0*/  UFLO.U32 UR7, UR7 ;  /* 0x00000007000772bd */ /* 0x000fe200080e0000 */
[----:B------:R-:W2:Y:S07]  /*3bc0*/  REDUX UR5, R5 ;  /* 0x00000000050573c4 */ /* 0x000eae0000000000 */
[----:B------:R-:W-:-:S06]  /*3bd0*/  ULOP3.LUT UR8, URZ, UR8, URZ, 0x33, !UPT ;  /* 0x00000008ff087292 */ /* 0x000fcc000f8e33ff */
[----:B------:R-:W-:-:S04]  /*3be0*/  IMAD.U32 R0, RZ, RZ, UR8 ;  /* 0x00000008ff007e24 */ /* 0x000fc8000f8e00ff */
[----:B------:R-:W3:Y:S02]  /*3bf0*/  REDUX UR6, R0 ;  /* 0x00000000000673c4 */ /* 0x000ee40000000000 */
[----:B------:R4:W-:Y:S01]  /*3c00*/  UTCATOMSWS.AND URZ, UR8 ;  /* 0x0000000800ff79e3 */ /* 0x0009e20008000000 */
[----:B-1----:R-:W-:Y:S01]  /*3c10*/  ISETP.EQ.U32.AND P0, PT, R2, UR7, PT ;  /* 0x0000000702007c0c */ /* 0x002fe2000bf02070 */
[----:B--2---:R-:W-:Y:S02]  /*3c20*/  IMAD.U32 R2, RZ, RZ, UR5 ;  /* 0x00000005ff027e24 */ /* 0x004fe4000f8e00ff */
[----:B---3--:R-:W-:-:S10]  /*3c30*/  IMAD.U32 R3, RZ, RZ, UR6 ;  /* 0x00000006ff037e24 */ /* 0x008fd4000f8e00ff */
[----:B------:R4:W-:Y:S04]  /*3c40*/  @P0 ATOMS.AND RZ, [UR4+0x14], R3 ;  /* 0x00001403ffff098c */ /* 0x0009e8000a800004 */
[----:B------:R4:W-:Y:S01]  /*3c50*/  @P0 ATOMS.AND RZ, [UR4+0x18], R2 ;  /* 0x00001802ffff098c */ /* 0x0009e2000a800004 */
[----:B------:R-:W-:Y:S05]  /*3c60*/  BRA `(.L_x_62) ;  /* 0x0000000000147947 */ /* 0x000fea0003800000 */
.L_x_61:
[----:B------:R-:W-:Y:S02]  /*3c70*/  MOV R2, 0x3c90 ;  /* 0x00003c9000027802 */ /* 0x000fe40000000f00 */
[----:B--2--5:R-:W-:Y:S05]  /*3c80*/  CALL.REL.NOINC `($__internal_0_$__cuda_sm10x_tcgen05_guardrail_trap_col_being_dealloced_not_returned_by_alloc) ;  /* 0x00000050009c7944 */ /* 0x024fea0003c00000 */
[----:B------:R-:W-:Y:S05]  /*3c90*/  BRA `(.L_x_62) ;  /* 0x0000000000087947 */ /* 0x000fea0003800000 */
.L_x_60:
[----:B------:R-:W-:Y:S02]  /*3ca0*/  MOV R2, 0x3cc0 ;  /* 0x00003cc000027802 */ /* 0x000fe40000000f00 */
[----:B--2--5:R-:W-:Y:S05]  /*3cb0*/  CALL.REL.NOINC `($__internal_2_$__cuda_sm10x_tcgen05_guardrail_trap_unallocated_columns_being_dealloced) ;  /* 0x0000005000a87944 */ /* 0x024fea0003c00000 */
.L_x_62:
[----:B------:R-:W-:Y:S01]  /*3cc0*/  NOP ;  /* 0x0000000000007918 */ /* 0x000fe20000000000 */
[----:B----4-:R-:W-:Y:S05]  /*3cd0*/  EXIT ;  /* 0x000000000000794d */ /* 0x010fea0003800000 */
.L_x_46:
[----:B------:R-:W-:-:S09]  /*3ce0*/  UISETP.NE.OR UP2, UPT, UR8, 0x3, !UP2 ;  /* 0x000000030800788c */ /* 0x000fd2000d745670 */
[----:B------:R-:W-:Y:S05]  /*3cf0*/  BRA.U UP2, `(.L_x_63) ;  /* 0x0000001102607547 */ /* 0x000fea000b800000 */
[----:B-----5:R-:W1:Y:S01]  /*3d00*/  LDC.64 R32, c[0x0][0x988] ;  /* 0x00026200ff207b82 */ /* 0x020e620000000a00 */
[----:B------:R-:W2:Y:S01]  /*3d10*/  LDCU.64 UR8, c[0x0][0x888] ;  /* 0x00011100ff0877ac */ /* 0x000ea20008000a00 */
[----:B------:R-:W-:Y:S02]  /*3d20*/  IMAD.MOV.U32 R36, RZ, RZ, 0x1 ;  /* 0x00000001ff247424 */ /* 0x000fe400078e00ff */
[----:B------:R-:W-:Y:S01]  /*3d30*/  IMAD.MOV.U32 R34, RZ, RZ, RZ ;  /* 0x000000ffff227224 */ /* 0x000fe200078e00ff */
[----:B------:R-:W4:Y:S03]  /*3d40*/  LDCU.64 UR4, c[0x0][0x890] ;  /* 0x00011200ff0477ac */ /* 0x000f260008000a00 */
[----:B------:R-:W3:Y:S01]  /*3d50*/  LDC.64 R24, c[0x0][0x980] ;  /* 0x00026000ff187b82 */ /* 0x000ee20000000a00 */
[----:B------:R-:W-:Y:S01]  /*3d60*/  UMOV UR22, 0x400 ;  /* 0x0000040000167882 */ /* 0x000fe20000000000 */
[----:B------:R-:W-:-:S02]  /*3d70*/  UPLOP3.LUT UP1, UPT, UPT, UPT, UPT, 0x40, 0x4 ;  /* 0x000000000004789c */ /* 0x000fc40003f2e870 */
[----:B------:R-:W-:-:S04]  /*3d80*/  ULEA UR22, UR45, UR22, 0x18 ;  /* 0x000000162d167291 */ /* 0x000fc8000f8ec0ff */
[----:B------:R-:W3:Y:S01]  /*3d90*/  LDC R0, c[0x0][0xb30] ;  /* 0x0002cc00ff007b82 */ /* 0x000ee20000000800 */
[----:B------:R-:W-:Y:S02]  /*3da0*/  UIADD3 UR23, UPT, UPT, UR22, 0x98, URZ ;  /* 0x0000009816177890 */ /* 0x000fe4000fffe0ff */
[----:B------:R-:W-:Y:S02]  /*3db0*/  UIADD3 UR33, UPT, UPT, UR22, 0x80, URZ ;  /* 0x0000008016217890 */ /* 0x000fe4000fffe0ff */
[----:B------:R-:W-:Y:S02]  /*3dc0*/  UIADD3 UR25, UPT, UPT, UR22, 0x88, URZ ;  /* 0x0000008816197890 */ /* 0x000fe4000fffe0ff */
[----:B--2---:R-:W-:Y:S01]  /*3dd0*/  UISETP.NE.U32.AND UP4, UPT, UR8, URZ, UPT ;  /* 0x000000ff0800728c */ /* 0x004fe2000bf85070 */
[----:B------:R-:W2:Y:S01]  /*3de0*/  LDC R27, c[0x0][0x370] ;  /* 0x0000dc00ff1b7b82 */ /* 0x000ea20000000800 */
[C---:B-1----:R-:W-:Y:S01]  /*3df0*/  ISETP.NE.AND P0, PT, R33.reuse, 0x1, PT ;  /* 0x000000012100780c */ /* 0x042fe20003f05270 */
[----:B----4-:R-:W-:Y:S01]  /*3e00*/  UISETP.NE.U32.AND UP5, UPT, UR4, URZ, UPT ;  /* 0x000000ff0400728c */ /* 0x010fe2000bfa5070 */
[----:B------:R-:W-:Y:S01]  /*3e10*/  R2UR UR7, R33 ;  /* 0x00000000210772ca */ /* 0x000fe200000e0000 */
[----:B------:R-:W-:Y:S01]  /*3e20*/  UIADD3 UR15, UPT, UPT, UR22, 0xd8, URZ ;  /* 0x000000d8160f7890 */ /* 0x000fe2000fffe0ff */
[----:B------:R-:W-:Y:S01]  /*3e30*/  IMAD.MOV.U32 R33, RZ, RZ, 0x1000 ;  /* 0x00001000ff217424 */ /* 0x000fe200078e00ff */
[----:B------:R-:W-:-:S02]  /*3e40*/  UIADD3 UR17, UPT, UPT, UR22, 0x90, URZ ;  /* 0x0000009016117890 */ /* 0x000fc4000fffe0ff */
[----:B------:R-:W1:Y:S01]  /*3e50*/  LDC R2, c[0x0][0xb0c] ;  /* 0x0002c300ff027b82 */ /* 0x000e620000000800 */
[----:B---3--:R-:W-:Y:S01]  /*3e60*/  R2UR UR14, R24 ;  /* 0x00000000180e72ca */ /* 0x008fe200000e0000 */
[----:B------:R-:W-:Y:S02]  /*3e70*/  UPRMT UR23, UR45, 0x654, UR23 ;  /* 0x000006542d177896 */ /* 0x000fe40008000017 */
[----:B------:R-:W-:Y:S02]  /*3e80*/  UPRMT UR31, UR45, 0x654, UR33 ;  /* 0x000006542d1f7896 */ /* 0x000fe40008000021 */
[----:B------:R-:W-:Y:S02]  /*3e90*/  UPRMT UR30, UR45, 0x654, UR25 ;  /* 0x000006542d1e7896 */ /* 0x000fe40008000019 */
[----:B------:R-:W3:Y:S01]  /*3ea0*/  LDC R17, c[0x0][0xb20] ;  /* 0x0002c800ff117b82 */ /* 0x000ee20000000800 */
[----:B------:R-:W-:Y:S01]  /*3eb0*/  ISETP.NE.AND P1, PT, R0, 0x1, PT ;  /* 0x000000010000780c */ /* 0x000fe20003f25270 */
[----:B------:R-:W-:-:S02]  /*3ec0*/  UISETP.NE.AND.EX UP4, UPT, UR9, URZ, UPT, UP4 ;  /* 0x000000ff0900728c */ /* 0x000fc4000bf85340 */
[----:B------:R-:W-:Y:S02]  /*3ed0*/  UPRMT UR15, URZ, 0x654, UR15 ;  /* 0x00000654ff0f7896 */ /* 0x000fe4000800000f */
[----:B------:R-:W-:Y:S02]  /*3ee0*/  UPRMT UR45, UR45, 0x654, UR17 ;  /* 0x000006542d2d7896 */ /* 0x000fe40008000011 */
[----:B------:R-:W4:Y:S01]  /*3ef0*/  LDC.64 R38, c[0x0][0x348] ;  /* 0x0000d200ff267b82 */ /* 0x000f220000000a00 */
[----:B------:R-:W-:Y:S01]  /*3f00*/  UISETP.NE.AND.EX UP5, UPT, UR5, URZ, UPT, UP5 ;  /* 0x000000ff0500728c */ /* 0x000fe2000bfa5350 */
[----:B------:R-:W-:-:S06]  /*3f10*/  VOTEU.ANY UP3, P0 ;  /* 0x0000000000ff7886 */ /* 0x000fcc0000060100 */
[----:B------:R-:W1:Y:S08]  /*3f20*/  LDC.64 R20, c[0x0][0xb10] ;  /* 0x0002c400ff147b82 */ /* 0x000e700000000a00 */
[----:B------:R-:W1:Y:S08]  /*3f30*/  LDC.64 R6, c[0x0][0xb18] ;  /* 0x0002c600ff067b82 */ /* 0x000e700000000a00 */
[----:B------:R-:W1:Y:S08]  /*3f40*/  LDC.64 R4, c[0x0][0xb28] ;  /* 0x0002ca00ff047b82 */ /* 0x000e700000000a00 */
[----:B------:R-:W1:Y:S08]  /*3f50*/  LDC.64 R22, c[0x0][0x990] ;  /* 0x00026400ff167b82 */ /* 0x000e700000000a00 */
[----:B--23--:R-:W1:Y:S02]  /*3f60*/  LDC R18, c[0x0][0x374] ;  /* 0x0000dd00ff127b82 */ /* 0x00ce640000000800 */
.L_x_74:
[----:B------:R-:W-:Y:S04]  /*3f70*/  SHF.L.U32 R3, R34, 0x1f, RZ ;  /* 0x0000001f22037819 */ /* 0x000fe800000006ff */
[----:B--2---:R-:W2:Y:S02]  /*3f80*/  SYNCS.PHASECHK.TRANS64.TRYWAIT P0, [UR22+0xd0], R3 ;  /* 0x0000d003ff0075a7 */ /* 0x004ea40008001116 */
[----:B--2---:R-:W-:Y:S05]  /*3f90*/  @!P0 BRA `(.L_x_64) ;  /* 0x0000004800808947 */ /* 0x004fea0003800000 */
.L_x_159:
[----:B------:R-:W3:Y:S01]  /*3fa0*/  LDS.128 R28, [UR22+0x110] ;  /* 0x00011016ff1c7984 */ /* 0x000ee20008000c00 */
[----:B------:R-:W-:Y:S01]  /*3fb0*/  ISETP.GE.AND P0, PT, R26, 0x1, PT ;  /* 0x000000011a00780c */ /* 0x000fe20003f06270 */
[----:B------:R-:W-:Y:S01]  /*3fc0*/  @!PT LDS RZ, [RZ] ;  /* 0x00000000fffff984 */ /* 0x000fe20000000800 */
[----:B------:R-:W-:Y:S01]  /*3fd0*/  @!PT LDS RZ, [RZ] ;  /* 0x00000000fffff984 */ /* 0x000fe20000000800 */
[----:B------:R-:W-:Y:S01]  /*3fe0*/  @!PT LDS RZ, [RZ] ;  /* 0x00000000fffff984 */ /* 0x000fe20000000800 */
[----:B------:R-:W-:Y:S01]  /*3ff0*/  @!PT LDS RZ, [RZ] ;  /* 0x00000000fffff984 */ /* 0x000fe20000000800 */
[----:B------:R5:W-:Y:S06]  /*4000*/  MEMBAR.ALL.CTA ;  /* 0x0000000000007992 */ /* 0x000bec0000008000 */
[----:B-----5:R-:W5:Y:S02]  /*4010*/  FENCE.VIEW.ASYNC.S ;  /* 0x00000000000073c6 */ /* 0x020f640000000000 */
[----:B-----5:R-:W-:Y:S01]  /*4020*/  SYNCS.ARRIVE.TRANS64.RED.A1T0 RZ, [UR15], RZ ;  /* 0x000000ffffff79a7 */ /* 0x020fe2000810040f */
[----:B---3--:R-:W-:Y:S11]  /*4030*/  LOP3.LUT P3, RZ, R30, 0x1, RZ, 0xc0, !PT ;  /* 0x000000011eff7812 */ /* 0x008ff6000786c0ff */
[----:B------:R-:W-:Y:S02]  /*4040*/  @!UPT UIADD3 URZ, UPT, UPT, URZ, URZ, URZ ;  /* 0x000000fffffff290 */ /* 0x000fe4000fffe0ff */
[----:B------:R-:W-:Y:S02]  /*4050*/  @P3 MOV R13, R28 ;  /* 0x0000001c000d3202 */ /* 0x000fe40000000f00 */
[----:B------:R-:W-:Y:S01]  /*4060*/  @P3 LOP3.LUT R8, R29, 0xffff, RZ, 0xc0, !PT ;  /* 0x0000ffff1d083812 */ /* 0x000fe200078ec0ff */
[----:B------:R-:W-:Y:S06]  /*4070*/  @!P0 BRA `(.L_x_65) ;  /* 0x0000000000a48947 */ /* 0x000fec0003800000 */
[----:B-1----:R-:W-:Y:S01]  /*4080*/  IMAD.HI.U32 R42, R18, R7, RZ ;  /* 0x00000007122a7227 */ /* 0x002fe200078e00ff */
[----:B------:R-:W-:Y:S02]  /*4090*/  ISETP.NE.AND P0, PT, R6, 0x1, PT ;  /* 0x000000010600780c */ /* 0x000fe40003f05270 */
[----:B------:R-:W-:Y:S01]  /*40a0*/  ISETP.NE.AND P2, PT, R26, 0x1, PT ;  /* 0x000000011a00780c */ /* 0x000fe20003f45270 */
[-C--:B------:R-:W-:Y:S01]  /*40b0*/  IMAD.HI.U32 R40, R27, R20.reuse, RZ ;  /* 0x000000141b287227 */ /* 0x080fe200078e00ff */
[----:B------:R-:W-:Y:S02]  /*40c0*/  SHF.R.U32.HI R37, RZ, R17, R42 ;  /* 0x00000011ff257219 */ /* 0x000fe4000001162a */
[----:B------:R-:W-:Y:S01]  /*40d0*/  ISETP.NE.AND P4, PT, R2, 0x1, PT ;  /* 0x000000010200780c */ /* 0x000fe20003f85270 */
[----:B------:R-:W-:Y:S01]  /*40e0*/  IMAD.HI.U32 R46, R8, R7, RZ ;  /* 0x00000007082e7227 */ /* 0x000fe200078e00ff */
[----:B------:R-:W-:Y:S02]  /*40f0*/  SHF.R.U32.HI R40, RZ, R21, R40 ;  /* 0x00000015ff287219 */ /* 0x000fe40000011628 */
[----:B--2---:R-:W-:Y:S01]  /*4100*/  SEL R3, R18, R37, !P0 ;  /* 0x0000002512037207 */ /* 0x004fe20004000000 */
[----:B------:R-:W-:Y:S01]  /*4110*/  IMAD.HI.U32 R42, R13, R20, RZ ;  /* 0x000000140d2a7227 */ /* 0x000fe200078e00ff */
[----:B------:R-:W-:Y:S02]  /*4120*/  SEL R11, R27, R40, !P4 ;  /* 0x000000281b0b7207 */ /* 0x000fe40006000000 */
[----:B------:R-:W-:Y:S01]  /*4130*/  SHF.R.U32.HI R37, RZ, R17, R46 ;  /* 0x00000011ff257219 */ /* 0x000fe2000001162e */
[-C--:B------:R-:W-:Y:S01]  /*4140*/  IMAD.HI.U32 R44, R3, R4.reuse, RZ ;  /* 0x00000004032c7227 */ /* 0x080fe200078e00ff */
[----:B------:R-:W-:Y:S02]  /*4150*/  SHF.R.U32.HI R42, RZ, R21, R42 ;  /* 0x00000015ff2a7219 */ /* 0x000fe4000001162a */
[----:B------:R-:W-:Y:S01]  /*4160*/  SEL R9, R8, R37, !P0 ;  /* 0x0000002508097207 */ /* 0x000fe20004000000 */
[-C--:B------:R-:W-:Y:S01]  /*4170*/  IMAD.HI.U32 R40, R11, R4.reuse, RZ ;  /* 0x000000040b287227 */ /* 0x080fe200078e00ff */
[-C--:B------:R-:W-:Y:S03]  /*4180*/  @P2 SHF.R.U32.HI R3, RZ, R5.reuse, R44 ;  /* 0x00000005ff032219 */ /* 0x080fe6000001162c */
[----:B------:R-:W-:Y:S01]  /*4190*/  IMAD.HI.U32 R14, R9, R4, RZ ;  /* 0x00000004090e7227 */ /* 0x000fe200078e00ff */
[----:B------:R-:W-:Y:S03]  /*41a0*/  @P2 SHF.R.U32.HI R11, RZ, R5, R40 ;  /* 0x00000005ff0b2219 */ /* 0x000fe60000011628 */
[C---:B------:R-:W-:Y:S01]  /*41b0*/  IMAD R10, R26.reuse, R3, RZ ;  /* 0x000000031a0a7224 */ /* 0x040fe200078e02ff */
[----:B------:R-:W-:Y:S01]  /*41c0*/  SEL R3, R13, R42, !P4 ;  /* 0x0000002a0d037207 */ /* 0x000fe20006000000 */
[C---:B------:R-:W-:Y:S01]  /*41d0*/  IMAD R12, R26.reuse, R11, RZ ;  /* 0x0000000b1a0c7224 */ /* 0x040fe200078e02ff */
[-C--:B------:R-:W-:Y:S02]  /*41e0*/  SHF.R.U32.HI R14, RZ, R5.reuse, R14 ;  /* 0x00000005ff0e7219 */ /* 0x080fe4000001160e */
[C---:B------:R-:W-:Y:S02]  /*41f0*/  ISETP.GE.AND P0, PT, R9.reuse, R10, PT ;  /* 0x0000000a0900720c */ /* 0x040fe40003f06270 */
[----:B------:R-:W-:Y:S02]  /*4200*/  SEL R15, R9, R14, !P2 ;  /* 0x0000000e090f7207 */ /* 0x000fe40005000000 */
[C---:B------:R-:W-:Y:S03]  /*4210*/  ISETP.GE.OR P0, PT, R3.reuse, R12, P0 ;  /* 0x0000000c0300720c */ /* 0x040fe60000706670 */
[----:B------:R-:W-:Y:S04]  /*4220*/  IMAD.MOV R14, RZ, RZ, -R15 ;  /* 0x000000ffff0e7224 */ /* 0x000fe800078e0a0f */
[----:B------:R-:W-:Y:S06]  /*4230*/  IMAD R14, R26, R14, R9 ;  /* 0x0000000e1a0e7224 */ /* 0x000fec00078e0209 */
[C---:B------:R-:W-:Y:S05]  /*4240*/  @!P0 IMAD.HI.U32 R10, R3.reuse, R4, RZ ;  /* 0x00000004030a8227 */ /* 0x040fea00078e00ff */
[----:B------:R-:W-:Y:S04]  /*4250*/  @!P0 SHF.R.U32.HI R10, RZ, R5, R10 ;  /* 0x00000005ff0a8219 */ /* 0x000fe8000001160a */
[----:B------:R-:W-:Y:S01]  /*4260*/  @!P0 SEL R0, R3, R10, !P2 ;  /* 0x0000000a03008207 */ /* 0x000fe20005000000 */
[----:B------:R-:W-:Y:S03]  /*4270*/  IMAD.MOV R10, RZ, RZ, -R3 ;  /* 0x000000ffff0a7224 */ /* 0x000fe600078e0a03 */
[----:B------:R-:W-:Y:S01]  /*4280*/  @!P0 IADD3 R15, PT, PT, R15, -R0, RZ ;  /* 0x800000000f0f8210 */ /* 0x000fe20007ffe0ff */
[----:B------:R-:W-:Y:S01]  /*4290*/  @!P0 IMAD R0, R11, R14, R0 ;  /* 0x0000000e0b008224 */ /* 0x000fe200078e0200 */
[----:B------:R-:W-:Y:S01]  /*42a0*/  IADD3 R11, PT, PT, -R9, RZ, RZ ;  /* 0x000000ff090b7210 */ /* 0x000fe20007ffe1ff */
[----:B------:R-:W-:Y:S02]  /*42b0*/  IMAD R13, R2, R10, R13 ;  /* 0x0000000a020d7224 */ /* 0x000fe400078e020d */
[----:B------:R-:W-:Y:S02]  /*42c0*/  @!P0 IMAD R9, R15, R26, R3 ;  /* 0x0000001a0f098224 */ /* 0x000fe400078e0203 */
[----:B------:R-:W-:Y:S02]  /*42d0*/  @!P0 IMAD.MOV.U32 R3, RZ, RZ, R0 ;  /* 0x000000ffff038224 */ /* 0x000fe400078e0000 */
[----:B------:R-:W-:Y:S02]  /*42e0*/  IMAD R8, R6, R11, R8 ;  /* 0x0000000b06087224 */ /* 0x000fe400078e0208 */
[----:B------:R-:W-:Y:S02]  /*42f0*/  IMAD R13, R3, R2, R13 ;  /* 0x00000002030d7224 */ /* 0x000fe400078e020d */
[----:B------:R-:W-:Y:S02]  /*4300*/  IMAD R8, R9, R6, R8 ;  /* 0x0000000609087224 */ /* 0x000fe400078e0208 */
.L_x_65:
[----:B------:R-:W-:Y:S05]  /*4310*/  BRA.U UP1, `(.L_x_66) ;  /* 0x0000000101107547 */ /* 0x000fea000b800000 */
[----:B--2---:R-:W-:Y:S04]  /*4320*/  MOV R0, UR6 ;  /* 0x0000000600007c02 */ /* 0x004fe80008000f00 */
[----:B------:R-:W-:Y:S04]  /*4330*/  SHF.L.U32 R3, R0, 0x1f, RZ ;  /* 0x0000001f00037819 */ /* 0x000fe800000006ff */
[----:B------:R-:W2:Y:S02]  /*4340*/  SYNCS.PHASECHK.TRANS64.TRYWAIT P0, [UR22+0xc8], R3 ;  /* 0x0000c803ff0075a7 */ /* 0x000ea40008001116 */
[----:B--2---:R-:W-:Y:S05]  /*4350*/  @!P0 BRA `(.L_x_67) ;  /* 0x0000004400a88947 */ /* 0x004fea0003800000 */
.L_x_66:
[----:B------:R-:W-:Y:S02]  /*4360*/  R2UR UR34, R16 ;  /* 0x00000000102272ca */ /* 0x000fe400000e0000 */
[----:B------:R-:W-:Y:S02]  /*4370*/  ISETP.NE.U32.AND P0, PT, RZ, UR4, PT ;  /* 0x00000004ff007c0c */ /* 0x000fe4000bf05070 */
[----:B------:R-:W-:Y:S02]  /*4380*/  SHF.L.U32 R12, R36, 0x1f, RZ ;  /* 0x0000001f240c7819 */ /* 0x000fe400000006ff */
[----:B------:R-:W-:Y:S07]  /*4390*/  ISETP.NE.AND.EX P0, PT, RZ, UR5, PT, P0 ;  /* 0x00000005ff007c0c */ /* 0x000fee000bf05300 */
[----:B------:R-:W-:Y:S01]  /*43a0*/  USHF.L.U32 UR34, UR34, 0x7, URZ ;  /* 0x0000000722227899 */ /* 0x000fe200080006ff */
[----:B------:R-:W-:Y:S11]  /*43b0*/  BRA.U !UP5, `(.L_x_68) ;  /* 0x000000010d347547 */ /* 0x000ff6000b800000 */
[----:B------:R-:W-:Y:S01]  /*43c0*/  UPLOP3.LUT UP0, UPT, UPT, UPT, UP4, 0x80, 0x8 ;  /* 0x000000000008789c */ /* 0x000fe20003f0f040 */
[----:B--2---:R-:W-:Y:S02]  /*43d0*/  HFMA2 R0, -RZ, RZ, 0, 5.9604644775390625e-08 ;  /* 0x00000001ff007431 */ /* 0x004fe400000001ff */
[----:B------:R-:W-:Y:S03]  /*43e0*/  IMAD.MOV.U32 R63, RZ, RZ, 0x1 ;  /* 0x00000001ff3f7424 */ /* 0x000fe600078e00ff */
[----:B------:R-:W-:Y:S05]  /*43f0*/  PLOP3.LUT P2, PT, PT, PT, UP0, 0x80, 0x8 ;  /* 0x000000000008781c */ /* 0x000fea0003f4f008 */
[----:B------:R-:W2:Y:S01]  /*4400*/  @UP0 LDCU.64 UR10, c[0x0][0x888] ;  /* 0x00011100ff0a07ac */ /* 0x000ea20008000a00 */
[----:B------:R-:W-:Y:S07]  /*4410*/  @UP0 UIMAD UR8, UR57, UR4, URZ ;  /* 0x00000004390802a4 */ /* 0x000fee000f8e02ff */
[----:B------:R-:W-:Y:S01]  /*4420*/  @!P2 PRMT R63, R0, 0x7610, R63 ;  /* 0x00007610003fa816 */ /* 0x000fe2000000003f */
[----:B--2---:R-:W-:Y:S03]  /*4430*/  @UP0 UIMAD.WIDE UR10, UR8, 0x4, UR10 ;  /* 0x00000004080a08a5 */ /* 0x004fe6000f8e020a */
[----:B------:R-:W2:Y:S03]  /*4440*/  @!UP0 LDCU UR8, c[0x0][0x880] ;  /* 0x00011000ff0887ac */ /* 0x000ea60008000800 */
[----:B------:R-:W-:Y:S01]  /*4450*/  IMAD.U32 R10, RZ, RZ, UR10 ;  /* 0x0000000aff0a7e24 */ /* 0x000fe2000f8e00ff */
[----:B------:R-:W-:Y:S05]  /*4460*/  MOV R11, UR11 ;  /* 0x0000000b000b7c02 */ /* 0x000fea0008000f00 */
[----:B------:R3:W5:Y:S02]  /*4470*/  @P2 LDG.E R35, desc[UR48][R10.64] ;  /* 0x000000300a232981 */ /* 0x000764000c1e1900 */
[----:B--23--:R-:W-:Y:S07]  /*4480*/  @!P2 IMAD.U32 R35, RZ, RZ, UR8 ;  /* 0x00000008ff23ae24 */ /* 0x00cfee000f8e00ff */
.L_x_68:
[----:B-----5:R-:W-:Y:S01]  /*4490*/  @!P0 FSETP.EQ.AND P4, PT, R35, RZ, PT ;  /* 0x000000ff2300820b */ /* 0x020fe20003f82000 */
[----:B------:R-:W-:Y:S01]  /*44a0*/  @!UPT UIADD3 URZ, UPT, UPT, URZ, URZ, URZ ;  /* 0x000000fffffff290 */ /* 0x000fe2000fffe0ff */
[----:B------:R-:W-:Y:S11]  /*44b0*/  @!P0 BRA `(.L_x_69) ;  /* 0x0000000000148947 */ /* 0x000ff60003800000 */
[----:B------:R-:W-:Y:S02]  /*44c0*/  LOP3.LUT P0, RZ, R63, 0xff, RZ, 0xc0, !PT ;  /* 0x000000ff3fff7812 */ /* 0x000fe4000780c0ff */
[----:B------:R-:W-:Y:S04]  /*44d0*/  PLOP3.LUT P4, PT, PT, PT, UP0, 0x80, 0x8 ;  /* 0x000000000008781c */ /* 0x000fe80003f8f008 */
[----:B------:R-:W-:Y:S07]  /*44e0*/  PLOP3.LUT P4, PT, P4, PT, PT, 0x8, 0x80 ;  /* 0x000000000080781c */ /* 0x000fee000278e170 */
[----:B------:R-:W-:Y:S11]  /*44f0*/  @P0 FSETP.EQ.AND P4, PT, R35, RZ, PT ;  /* 0x000000ff2300020b */ /* 0x000ff60003f82000 */
[----:B------:R-:W-:Y:S02]  /*4500*/  @!UPT UIADD3 URZ, UPT, UPT, URZ, URZ, URZ ;  /* 0x000000fffffff290 */ /* 0x000fe4000fffe0ff */
.L_x_69:
[----:B------:R-:W-:Y:S01]  /*4510*/  ISETP.NE.AND P0, PT, R24, 0x1, PT ;  /* 0x000000011800780c */ /* 0x000fe20003f05270 */
[----:B------:R-:W3:Y:S01]  /*4520*/  SYNCS.PHASECHK.TRANS64.TRYWAIT P2, [UR22+0xa0], R12 ;  /* 0x0000a00cff0075a7 */ /* 0x000ee20008041116 */
[----:B------:R-:W-:Y:S04]  /*4530*/  IMAD.SHL.U32 R10, R19, 0x40, RZ ;  /* 0x00000040130a7824 */ /* 0x000fe800078e00ff */
[C---:B------:R-:W-:Y:S01]  /*4540*/  IMAD.HI.U32 R9, R10.reuse, R25, RZ ;  /* 0x000000190a097227 */ /* 0x040fe200078e00ff */
[C---:B------:R-:W-:Y:S04]  /*4550*/  R2UR UR35, R10.reuse ;  /* 0x000000000a2372ca */ /* 0x040fe800000e0000 */
[----:B------:R-:W-:Y:S04]  /*4560*/  SHF.R.U32.HI R9, RZ, R32, R9 ;  /* 0x00000020ff097219 */ /* 0x000fe80000011609 */
[----:B------:R-:W-:Y:S02]  /*4570*/  SEL R9, R10, R9, !P0 ;  /* 0x000000090a097207 */ /* 0x000fe40004000000 */
[----:B------:R-:W-:Y:S02]  /*4580*/  ELECT P0, URZ, PT ;  /* 0x0000000000ff782f */ /* 0x000fe40003800000 */
[C---:B------:R-:W-:Y:S01]  /*4590*/  R2UR UR8, R9.reuse ;  /* 0x00000000090872ca */ /* 0x040fe200000e0000 */
[C---:B-12---:R-:W-:Y:S01]  /*45a0*/  IMAD.HI.U32 R0, R9.reuse, R22, RZ ;  /* 0x0000001609007227 */ /* 0x046fe200078e00ff */
[----:B------:R-:W-:Y:S02]  /*45b0*/  PLOP3.LUT P4, PT, P4, P0, PT, 0xf2, 0x2f ;  /* 0x00000000002f781c */ /* 0x000fe40002781e72 */
[----:B------:R-:W-:Y:S01]  /*45c0*/  R2UR UR36, R9 ;  /* 0x00000000092472ca */ /* 0x000fe200000e0000 */
[----:B------:R-:W-:Y:S01]  /*45d0*/  IMAD.MOV R3, RZ, RZ, -R9 ;  /* 0x000000ffff037224 */ /* 0x000fe200078e0a09 */
[----:B------:R-:W-:Y:S04]  /*45e0*/  SHF.R.U32.HI R0, RZ, R23, R0 ;  /* 0x00000017ff007219 */ /* 0x000fe80000011600 */
[----:B------:R-:W-:Y:S02]  /*45f0*/  R2UR UR37, R0 ;  /* 0x00000000002572ca */ /* 0x000fe400000e0000 */
[----:B------:R-:W-:Y:S03]  /*4600*/  R2UR UR9, R3 ;  /* 0x00000000030972ca */ /* 0x000fe600000e0000 */
[----:B----4-:R-:W-:Y:S08]  /*4610*/  @!P4 IADD3 R9, P0, PT, R38, 0x580, RZ ;  /* 0x000005802609c810 */ /* 0x010ff00007f1e0ff */
[----:B------:R-:W-:Y:S02]  /*4620*/  USEL UR37, UR8, UR37, !UP3 ;  /* 0x0000002508257287 */ /* 0x000fe4000d800000 */
[----:B------:R-:W-:Y:S04]  /*4630*/  UIMAD UR35, UR14, UR9, UR35 ;  /* 0x000000090e2372a4 */ /* 0x000fe8000f8e0223 */
[----:B------:R-:W-:Y:S05]  /*4640*/  IMAD R0, RZ, RZ, -UR37 ;  /* 0x80000025ff007e24 */ /* 0x000fea000f8e02ff */
[----:B------:R-:W-:Y:S01]  /*4650*/  R2UR UR8, R0 ;  /* 0x00000000000872ca */ /* 0x000fe200000e0000 */
[----:B------:R-:W-:Y:S11]  /*4660*/  @!P4 IMAD.X R0, RZ, RZ, R39, P0 ;  /* 0x000000ffff00c224 */ /* 0x000ff600000e0627 */
[----:B------:R-:W-:Y:S01]  /*4670*/  @!UPT UIADD3 URZ, UPT, UPT, URZ, URZ, URZ ;  /* 0x000000fffffff290 */ /* 0x000fe2000fffe0ff */
[----:B------:R-:W-:Y:S01]  /*4680*/  UIMAD UR36, UR7, UR8, UR36 ;  /* 0x00000008072472a4 */ /* 0x000fe2000f8e0224 */
[----:B---3--:R-:W-:Y:S11]  /*4690*/  @!P2 BRA `(.L_x_70) ;  /* 0x0000004000f0a947 */ /* 0x008ff60003800000 */
.L_x_162:
[----:B------:R-:W-:Y:S01]  /*46a0*/  @!P4 R2UR UR8, R9 ;  /* 0x000000000908c2ca */ /* 0x000fe200000e0000 */
[----:B------:R-:W-:Y:S01]  /*46b0*/  VOTEU.ALL UP2, P4 ;  /* 0x0000000000ff7886 */ /* 0x000fe20002040000 */
[----:B------:R-:W-:Y:S01]  /*46c0*/  @!P4 R2UR UR9, R0 ;  /* 0x000000000009c2ca */ /* 0x000fe200000e0000 */
[----:B------:R-:W-:Y:S01]  /*46d0*/  VOTEU.ALL UP1, P4 ;  /* 0x0000000000ff7886 */ /* 0x000fe20002020000 */
[----:B------:R-:W-:Y:S01]  /*46e0*/  @!P4 IMAD.MOV.U32 R0, RZ, RZ, 0x1000 ;  /* 0x00001000ff00c424 */ /* 0x000fe200078e00ff */
[----:B------:R-:W-:Y:S01]  /*46f0*/  @!P4 IADD3 R9, P0, PT, R38, 0x580, RZ ;  /* 0x000005802609c810 */ /* 0x000fe20007f1e0ff */
[----:B------:R-:W-:Y:S07]  /*4700*/  @!UP2 UIADD3 UR32, UPT, UPT, UR22, 0x200, URZ ;  /* 0x000002001620a890 */ /* 0x000fee000fffe0ff */
[----:B------:R-:W-:Y:S02]  /*4710*/  IMAD.U32 R10, RZ, RZ, UR8 ;  /* 0x00000008ff0a7e24 */ /* 0x000fe4000f8e00ff */
[----:B------:R-:W-:Y:S01]  /*4720*/  IMAD.U32 R11, RZ, RZ, UR9 ;  /* 0x00000009ff0b7e24 */ /* 0x000fe2000f8e00ff */
[----:B------:R-:W-:Y:S02]  /*4730*/  @!UP2 UPRMT UR9, URZ, 0x40, URZ ;  /* 0x00000040ff09a896 */ /* 0x000fe400080000ff */
[----:B------:R-:W-:Y:S02]  /*4740*/  @!P4 R2UR UR10, R10 ;  /* 0x000000000a0ac2ca */ /* 0x000fe400000e0000 */
[----:B------:R-:W-:Y:S01]  /*4750*/  @!P4 R2UR UR11, R11 ;  /* 0x000000000b0bc2ca */ /* 0x000fe200000e0000 */
[----:B------:R-:W-:Y:S11]  /*4760*/  @!UP2 UPRMT UR8, UR9, 0x5410, URZ ;  /* 0x000054100908a896 */ /* 0x000ff600080000ff */
[----:B------:R-:W-:Y:S01]  /*4770*/  @!UPT UIADD3 URZ, UPT, UPT, URZ, URZ, URZ ;  /* 0x000000fffffff290 */ /* 0x000fe2000fffe0ff */
[----:B------:R2:W-:Y:S01]  /*4780*/  @!UP1 UTMALDG.4D.IM2COL [UR32], [UR10], UR8 ;  /* 0x000000200a0093b4 */ /* 0x0005e20008058008 */
[----:B------:R3:W-:Y:S01]  /*4790*/  @!P4 SYNCS.ARRIVE.TRANS64.RED.A0TR RZ, [UR22+0x80], R0 ;  /* 0x00008000ffffc9a7 */ /* 0x0007e20008300416 */
[----:B------:R-:W-:Y:S01]  /*47a0*/  SYNCS.ARRIVE.TRANS64.RED.A1T0 RZ, [UR31], RZ ;  /* 0x000000ffffff79a7 */ /* 0x000fe2000810041f */
[----:B---3--:R-:W-:Y:S01]  /*47b0*/  @!P4 IMAD.X R0, RZ, RZ, R39, P0 ;  /* 0x000000ffff00c224 */ /* 0x008fe200000e0627 */
[----:B------:R-:W3:Y:S02]  /*47c0*/  SYNCS.PHASECHK.TRANS64.TRYWAIT P2, [UR22+0xa8], R12 ;  /* 0x0000a80cff0075a7 */ /* 0x000ee40008041116 */
[----:B--23--:R-:W-:Y:S05]  /*47d0*/  @!P2 BRA `(.L_x_71) ;  /* 0x0000004000b8a947 */ /* 0x00cfea0003800000 */
.L_x_164:
[----:B------:R-:W-:Y:S01]  /*47e0*/  @!P4 R2UR UR8, R0 ;  /* 0x000000000008c2ca */ /* 0x000fe200000e0000 */
[----:B------:R-:W-:Y:S01]  /*47f0*/  VOTEU.ALL UP2, P4 ;  /* 0x0000000000ff7886 */ /* 0x000fe20002040000 */
[----:B------:R-:W-:Y:S01]  /*4800*/  @!P4 R2UR UR9, R9 ;  /* 0x000000000909c2ca */ /* 0x000fe200000e0000 */
[----:B------:R-:W-:Y:S01]  /*4810*/  VOTEU.ALL UP1, P4 ;  /* 0x0000000000ff7886 */ /* 0x000fe20002020000 */
[----:B------:R-:W-:Y:S01]  /*4820*/  @!P4 IMAD.MOV.U32 R0, RZ, RZ, 0x1000 ;  /* 0x00001000ff00c424 */ /* 0x000fe200078e00ff */
[----:B------:R-:W-:Y:S01]  /*4830*/  UMOV UR27, UR35 ;  /* 0x00000023001b7c82 */ /* 0x000fe20008000000 */
[----:B------:R-:W-:Y:S01]  /*4840*/  @!UP2 UIADD3 UR26, UPT, UPT, UR34, 0x20, URZ ;  /* 0x00000020221aa890 */ /* 0x000fe2000fffe0ff */
[----:B------:R-:W-:Y:S01]  /*4850*/  @!P4 IADD3 R19, P0, PT, R38, 0x580, RZ ;  /* 0x000005802613c810 */ /* 0x000fe20007f1e0ff */
[----:B------:R-:W-:Y:S01]  /*4860*/  @!UP2 UIADD3 UR24, UPT, UPT, UR22, 0x1200, URZ ;  /* 0x000012001618a890 */ /* 0x000fe2000fffe0ff */
[----:B------:R-:W-:Y:S01]  /*4870*/  UMOV UR28, UR36 ;  /* 0x00000024001c7c82 */ /* 0x000fe20008000000 */
[----:B------:R-:W-:Y:S02]  /*4880*/  UMOV UR29, UR37 ;  /* 0x00000025001d7c82 */ /* 0x000fe40008000000 */
[----:B------:R-:W-:Y:S02]  /*4890*/  @!P4 IMAD.X R16, RZ, RZ, R39, P0 ;  /* 0x000000ffff10c224 */ /* 0x000fe400000e0627 */
        /* <DEDUP_REMOVED lines=10> */
[----:B------:R-:W3:Y:S02]  /*4940*/  SYNCS.PHASECHK.TRANS64.TRYWAIT P2, [UR22+0xb0], R12 ;  /* 0x0000b00cff0075a7 */ /* 0x000ee40008041116 */
[----:B--23--:R-:W-:Y:S05]  /*4950*/  @!P2 BRA `(.L_x_72) ;  /* 0x000000400070a947 */ /* 0x00cfea0003800000 */
.L_x_166:
[----:B------:R-:W2:Y:S01]  /*4960*/  LDC.64 R14, c[0x0][0xb10] ;  /* 0x0002c400ff0e7b82 */ /* 0x000ea20000000a00 */
[----:B------:R-:W-:Y:S01]  /*4970*/  @!P4 R2UR UR8, R16 ;  /* 0x000000001008c2ca */ /* 0x000fe200000e0000 */
[----:B------:R-:W-:Y:S01]  /*4980*/  VOTEU.ALL UP2, P4 ;  /* 0x0000000000ff7886 */ /* 0x000fe20002040000 */
[----:B------:R-:W-:Y:S01]  /*4990*/  @!P4 R2UR UR9, R19 ;  /* 0x000000001309c2ca */ /* 0x000fe200000e0000 */
[----:B------:R-:W-:Y:S01]  /*49a0*/  VOTEU.ALL UP1, P4 ;  /* 0x0000000000ff7886 */ /* 0x000fe20002020000 */
[----:B------:R-:W-:Y:S03]  /*49b0*/  @!P4 IMAD.MOV.U32 R16, RZ, RZ, 0x1000 ;  /* 0x00001000ff10c424 */ /* 0x000fe600078e00ff */
[----:B------:R-:W3:Y:S01]  /*49c0*/  LDC.64 R10, c[0x0][0xb18] ;  /* 0x0002c600ff0a7b82 */ /* 0x000ee20000000a00 */
[----:B------:R-:W-:Y:S01]  /*49d0*/  @!UP2 UIADD3 UR18, UPT, UPT, UR34, 0x40, URZ ;  /* 0x000000402212a890 */ /* 0x000fe2000fffe0ff */
[----:B------:R-:W-:Y:S01]  /*49e0*/  @P3 SHF.R.U32.HI R28, RZ, 0x10, R29 ;  /* 0x00000010ff1c3819 */ /* 0x000fe2000001161d */
[----:B------:R-:W-:Y:S01]  /*49f0*/  @!UP2 UIADD3 UR16, UPT, UPT, UR22, 0x2200, URZ ;  /* 0x000022001610a890 */ /* 0x000fe2000fffe0ff */
[----:B------:R-:W-:Y:S04]  /*4a00*/  UMOV UR19, UR35 ;  /* 0x0000002300137c82 */ /* 0x000fe80008000000 */
[----:B------:R-:W4:Y:S01]  /*4a10*/  @!P1 LDC R0, c[0x0][0xb20] ;  /* 0x0002c800ff009b82 */ /* 0x000f220000000800 */
[----:B------:R-:W-:Y:S01]  /*4a20*/  UMOV UR20, UR36 ;  /* 0x0000002400147c82 */ /* 0x000fe20008000000 */
[----:B------:R-:W-:Y:S01]  /*4a30*/  IMAD.U32 R41, RZ, RZ, UR8 ;  /* 0x00000008ff297e24 */ /* 0x000fe2000f8e00ff */
[----:B------:R-:W-:Y:S05]  /*4a40*/  UMOV UR21, UR37 ;  /* 0x0000002500157c82 */ /* 0x000fea0008000000 */
[----:B-1----:R-:W1:Y:S01]  /*4a50*/  @!P1 LDC R3, c[0x0][0xb0c] ;  /* 0x0002c300ff039b82 */ /* 0x002e620000000800 */
[----:B------:R-:W-:Y:S01]  /*4a60*/  IMAD.U32 R40, RZ, RZ, UR9 ;  /* 0x00000009ff287e24 */ /* 0x000fe2000f8e00ff */
[----:B------:R-:W-:Y:S01]  /*4a70*/  @!UP2 UPRMT UR9, URZ, 0x40, URZ ;  /* 0x00000040ff09a896 */ /* 0x000fe200080000ff */
[----:B------:R-:W-:Y:S02]  /*4a80*/  @!P4 R2UR UR11, R41 ;  /* 0x00000000290bc2ca */ /* 0x000fe400000e0000 */
[----:B------:R-:W-:Y:S01]  /*4a90*/  @P3 R2UR UR57, R28 ;  /* 0x000000001c3932ca */ /* 0x000fe200000e0000 */
[----:B------:R-:W-:Y:S01]  /*4aa0*/  @!UP2 UPRMT UR8, UR9, 0x5410, URZ ;  /* 0x000054100908a896 */ /* 0x000fe200080000ff */
[----:B------:R-:W-:Y:S11]  /*4ab0*/  @!P4 R2UR UR10, R40 ;  /* 0x00000000280ac2ca */ /* 0x000ff600000e0000 */
[----:B------:R-:W-:Y:S02]  /*4ac0*/  @!UPT UIADD3 URZ, UPT, UPT, URZ, URZ, URZ ;  /* 0x000000fffffff290 */ /* 0x000fe4000fffe0ff */
[----:B------:R1:W-:Y:S01]  /*4ad0*/  @!UP1 UTMALDG.4D.IM2COL [UR16], [UR10], UR8 ;  /* 0x000000100a0093b4 */ /* 0x0003e20008058008 */
[----:B------:R1:W-:Y:S02]  /*4ae0*/  @!P4 SYNCS.ARRIVE.TRANS64.RED.A0TR RZ, [UR22+0x90], R16 ;  /* 0x00009010ffffc9a7 */ /* 0x0003e40008300416 */
[----:B-1----:R-:W-:Y:S01]  /*4af0*/  @!P1 ISETP.NE.AND P2, PT, R3, 0x1, PT ;  /* 0x000000010300980c */ /* 0x002fe20003f45270 */
[C---:B--2---:R-:W-:Y:S01]  /*4b00*/  @!P1 IMAD.HI.U32 R14, R13.reuse, R14, RZ ;  /* 0x0000000e0d0e9227 */ /* 0x044fe200078e00ff */
[----:B---3--:R-:W-:Y:S03]  /*4b10*/  @!P1 ISETP.NE.AND P0, PT, R10, 0x1, PT ;  /* 0x000000010a00980c */ /* 0x008fe60003f05270 */
[C---:B------:R-:W-:Y:S01]  /*4b20*/  @!P1 IMAD.HI.U32 R11, R8.reuse, R11, RZ ;  /* 0x0000000b080b9227 */ /* 0x040fe200078e00ff */
[----:B------:R-:W-:Y:S04]  /*4b30*/  @!P1 SHF.R.U32.HI R14, RZ, R15, R14 ;  /* 0x0000000fff0e9219 */ /* 0x000fe8000001160e */
[----:B----4-:R-:W-:Y:S02]  /*4b40*/  @!P1 SHF.R.U32.HI R9, RZ, R0, R11 ;  /* 0x00000000ff099219 */ /* 0x010fe4000001160b */
[----:B------:R-:W-:Y:S01]  /*4b50*/  @!P1 SEL R14, R13, R14, !P2 ;  /* 0x0000000e0d0e9207 */ /* 0x000fe20005000000 */
[----:B------:R-:W-:Y:S01]  /*4b60*/  SYNCS.ARRIVE.TRANS64.RED.A1T0 RZ, [UR45], RZ ;  /* 0x000000ffffff79a7 */ /* 0x000fe2000810042d */
[----:B------:R-:W-:Y:S05]  /*4b70*/  @!P1 SEL R9, R8, R9, !P0 ;  /* 0x0000000908099207 */ /* 0x000fea0004000000 */
[----:B------:R-:W-:Y:S01]  /*4b80*/  @!P1 IMAD.IADD R0, R9, 0x1, -R14 ;  /* 0x0000000109009824 */ /* 0x000fe200078e0a0e */
[----:B------:R-:W1:Y:S01]  /*4b90*/  SYNCS.PHASECHK.TRANS64.TRYWAIT P5, [UR22+0xb8], R12 ;  /* 0x0000b80cff0075a7 */ /* 0x000e6200080a1116 */
[----:B------:R-:W-:Y:S02]  /*4ba0*/  @!P1 IMAD.IADD R9, R14, 0x1, -R9 ;  /* 0x000000010e099824 */ /* 0x000fe400078e0a09 */
[----:B------:R-:W-:Y:S02]  /*4bb0*/  @!P1 IMAD R13, R0, R3, R13 ;  /* 0x00000003000d9224 */ /* 0x000fe400078e020d */
[----:B------:R-:W-:Y:S01]  /*4bc0*/  @!P1 IMAD R8, R9, R10, R8 ;  /* 0x0000000a09089224 */ /* 0x000fe200078e0208 */
[----:B-1----:R-:W-:Y:S06]  /*4bd0*/  @!P5 BRA `(.L_x_73) ;  /* 0x0000003c00e8d947 */ /* 0x002fec0003800000 */
.L_x_168:
[----:B-1----:R-:W-:Y:S01]  /*4be0*/  @!P4 IADD3 R3, P0, PT, R38, 0x580, RZ ;  /* 0x000005802603c810 */ /* 0x002fe20007f1e0ff */
[----:B------:R-:W-:Y:S01]  /*4bf0*/  VOTEU.ALL UP2, P4 ;  /* 0x0000000000ff7886 */ /* 0x000fe20002040000 */
[----:B------:R-:W-:Y:S01]  /*4c00*/  VOTEU.ALL UP1, P4 ;  /* 0x0000000000ff7886 */ /* 0x000fe20002020000 */
[----:B------:R-:W-:Y:S01]  /*4c10*/  UMOV UR11, UR35 ;  /* 0x00000023000b7c82 */ /* 0x000fe20008000000 */
[----:B------:R-:W-:Y:S01]  /*4c20*/  @!P4 R2UR UR9, R3 ;  /* 0x000000000309c2ca */ /* 0x000fe200000e0000 */
[----:B------:R-:W-:Y:S01]  /*4c30*/  @!P4 IMAD.X R0, RZ, RZ, R39, P0 ;  /* 0x000000ffff00c224 */ /* 0x000fe200000e0627 */
[----:B------:R-:W-:Y:S01]  /*4c40*/  @!UP2 UPRMT UR16, URZ, 0x40, URZ ;  /* 0x00000040ff10a896 */ /* 0x000fe200080000ff */
[----:B------:R-:W-:Y:S01]  /*4c50*/  LOP3.LUT R36, R36, 0x1, RZ, 0x3c, !PT ;  /* 0x0000000124247812 */ /* 0x000fe200078e3cff */
[----:B------:R-:W-:Y:S01]  /*4c60*/  @!UP2 UIADD3 UR10, UPT, UPT, UR34, 0x60, URZ ;  /* 0x00000060220aa890 */ /* 0x000fe2000fffe0ff */
[----:B------:R-:W-:Y:S01]  /*4c70*/  LOP3.LUT R34, R34, 0x1, RZ, 0x3c, !PT ;  /* 0x0000000122227812 */ /* 0x000fe200078e3cff */
[----:B------:R-:W-:Y:S01]  /*4c80*/  @!UP2 UPRMT UR20, UR16, 0x5410, URZ ;  /* 0x000054101014a896 */ /* 0x000fe200080000ff */
[----:B------:R-:W-:Y:S01]  /*4c90*/  @!P4 R2UR UR8, R0 ;  /* 0x000000000008c2ca */ /* 0x000fe200000e0000 */
[----:B------:R-:W-:Y:S01]  /*4ca0*/  UMOV UR12, UR36 ;  /* 0x00000024000c7c82 */ /* 0x000fe20008000000 */
[----:B------:R-:W-:Y:S01]  /*4cb0*/  UMOV UR13, UR37 ;  /* 0x00000025000d7c82 */ /* 0x000fe20008000000 */
[----:B------:R-:W-:Y:S02]  /*4cc0*/  IMAD.IADD R16, R8, 0x1, R62 ;  /* 0x0000000108107824 */ /* 0x000fe400078e023e */
[----:B------:R-:W-:Y:S02]  /*4cd0*/  IMAD.IADD R19, R13, 0x1, R64 ;  /* 0x000000010d137824 */ /* 0x000fe400078e0240 */
[----:B------:R-:W-:Y:S01]  /*4ce0*/  IMAD.U32 R10, RZ, RZ, UR9 ;  /* 0x00000009ff0a7e24 */ /* 0x000fe2000f8e00ff */
[----:B------:R-:W-:Y:S04]  /*4cf0*/  @!UP2 UIADD3 UR9, UPT, UPT, UR22, 0x98, URZ ;  /* 0x000000981609a890 */ /* 0x000fe8000fffe0ff */
[----:B------:R-:W-:Y:S01]  /*4d00*/  @!P4 R2UR UR18, R10 ;  /* 0x000000000a12c2ca */ /* 0x000fe200000e0000 */
[----:B------:R-:W-:Y:S01]  /*4d10*/  IMAD.U32 R11, RZ, RZ, UR8 ;  /* 0x00000008ff0b7e24 */ /* 0x000fe2000f8e00ff */
[----:B------:R-:W-:Y:S04]  /*4d20*/  @!UP2 UIADD3 UR8, UPT, UPT, UR22, 0x3200, URZ ;  /* 0x000032001608a890 */ /* 0x000fe8000fffe0ff */
[----:B------:R-:W-:Y:S11]  /*4d30*/  @!P4 R2UR UR19, R11 ;  /* 0x000000000b13c2ca */ /* 0x000ff600000e0000 */
[----:B------:R-:W-:Y:S02]  /*4d40*/  @!UPT UIADD3 URZ, UPT, UPT, URZ, URZ, URZ ;  /* 0x000000fffffff290 */ /* 0x000fe4000fffe0ff */
[----:B------:R2:W-:Y:S01]  /*4d50*/  @!UP1 UTMALDG.4D.IM2COL [UR8], [UR18], UR20 ;  /* 0x00000008120093b4 */ /* 0x0005e20008058014 */
[----:B------:R2:W-:Y:S01]  /*4d60*/  @!P4 SYNCS.ARRIVE.TRANS64.RED.A0TR RZ, [UR22+0x98], R33 ;  /* 0x00009821ffffc9a7 */ /* 0x0005e20008300416 */
[----:B------:R-:W-:Y:S01]  /*4d70*/  UPLOP3.LUT UP1, UPT, UPT, UPT, UPT, 0x80, 0x8 ;  /* 0x000000000008789c */ /* 0x000fe20003f2f070 */
[----:B------:R-:W-:Y:S01]  /*4d80*/  SYNCS.ARRIVE.TRANS64.RED.A1T0 RZ, [UR23], RZ ;  /* 0x000000ffffff79a7 */ /* 0x000fe20008100417 */
[----:B------:R-:W-:Y:S09]  /*4d90*/  @P3 BRA `(.L_x_74) ;  /* 0xfffffff000743947 */ /* 0x000ff2000383ffff */
[----:B------:R-:W-:-:S04]  /*4da0*/  SHF.L.U32 R3, R36, 0x1f, RZ ;  /* 0x0000001f24037819 */ /* 0x000fc800000006ff */
[----:B------:R-:W1:Y:S02]  /*4db0*/  SYNCS.PHASECHK.TRANS64.TRYWAIT P0, [UR22+0xa0], R3 ;  /* 0x0000a003ff0075a7 */ /* 0x000e640008001116 */
[----:B-1----:R-:W-:Y:S05]  /*4dc0*/  @!P0 BRA `(.L_x_75) ;  /* 0x0000003c00848947 */ /* 0x002fea0003800000 */
.L_x_170:
[----:B------:R-:W3:Y:S02]  /*4dd0*/  SYNCS.PHASECHK.TRANS64.TRYWAIT P0, [UR22+0xa8], R3 ;  /* 0x0000a803ff0075a7 */ /* 0x000ee40008001116 */
[----:B---3--:R-:W-:Y:S05]  /*4de0*/  @!P0 BRA `(.L_x_76) ;  /* 0x0000003c00948947 */ /* 0x008fea0003800000 */
.L_x_172:
[----:B------:R-:W3:Y:S02]  /*4df0*/  SYNCS.PHASECHK.TRANS64.TRYWAIT P0, [UR22+0xb0], R3 ;  /* 0x0000b003ff0075a7 */ /* 0x000ee40008001116 */
[----:B---3--:R-:W-:Y:S05]  /*4e00*/  @!P0 BRA `(.L_x_77) ;  /* 0x0000003c00a48947 */ /* 0x008fea0003800000 */
.L_x_174:
[----:B-1----:R-:W-:-:S07]  /*4e10*/  MOV R0, UR22 ;  /* 0x0000001600007c02 */ /* 0x002fce0008000f00 */
.L_x_78:
[----:B-1----:R-:W-:-:S04]  /*4e20*/  SHF.L.U32 R3, R36, 0x1f, RZ ;  /* 0x0000001f24037819 */ /* 0x002fc800000006ff */
[----:B------:R1:W3:Y:S03]  /*4e30*/  SYNCS.PHASECHK.TRANS64.TRYWAIT P0, [R0+URZ+0xb8], R3 ;  /* 0x0000b803000075a7 */ /* 0x0002e600080011ff */
[----:B---3--:R-:W-:Y:S05]  /*4e40*/  @!P0 NANOSLEEP.SYNCS 0x989680 ;  /* 0x009896800000895d */ /* 0x008fea0003900000 */
[----:B------:R-:W3:Y:S02]  /*4e50*/  @!P0 SYNCS.PHASECHK.TRANS64 P0, [R0+URZ+0xb8], R3 ;  /* 0x0000b803000085a7 */ /* 0x000ee400080010ff */
[----:B--23--:R-:W-:Y:S05]  /*4e60*/  @P0 EXIT ;  /* 0x000000000000094d */ /* 0x00cfea0003800000 */
[----:B------:R-:W-:Y:S05]  /*4e70*/  BRA `(.L_x_78) ;  /* 0xfffffffc00e87947 */ /* 0x000fea000383ffff */
.L_x_63:
[----:B------:R-:W-:-:S06]  /*4e80*/  UISETP.GE.AND UP1, UPT, UR8, 0x4, UPT ;  /* 0x000000040800788c */ /* 0x000fcc000bf26270 */
[----:B------:R-:W-:-:S13]  /*4e90*/  PLOP3.LUT P0, PT, PT, PT, UP1, 0x80, 0x8 ;  /* 0x000000000008781c */ /* 0x000fda0003f0f018 */
[----:B------:R-:W-:Y:S05]  /*4ea0*/  @!P0 EXIT ;  /* 0x000000000000894d */ /* 0x000fea0003800000 */
[----:B------:R-:W-:Y:S01]  /*4eb0*/  BAR.SYNC.DEFER_BLOCKING 0x6, 0xa0 ;  /* 0x0182800000007b1d */ /* 0x000fe20000010000 */
[C---:B------:R-:W-:Y:S01]  /*4ec0*/  IMAD.SHL.U32 R4, R72.reuse, 0x20, RZ ;  /* 0x0000002048047824 */ /* 0x040fe200078e00ff */
[----:B------:R-:W-:Y:S01]  /*4ed0*/  SHF.R.U32.HI R5, RZ, 0x1, R72 ;  /* 0x00000001ff057819 */ /* 0x000fe20000011648 */
[C---:B------:R-:W-:Y:S01]  /*4ee0*/  IMAD.SHL.U32 R0, R72.reuse, 0x4, RZ ;  /* 0x0000000448007824 */ /* 0x040fe200078e00ff */
[C---:B------:R-:W-:Y:S01]  /*4ef0*/  LOP3.LUT P0, RZ, R72.reuse, 0x4, RZ, 0xc0, !PT ;  /* 0x0000000448ff7812 */ /* 0x040fe2000780c0ff */
[----:B------:R-:W-:Y:S01]  /*4f00*/  IMAD.SHL.U32 R71, R72, 0x10, RZ ;  /* 0x0000001048477824 */ /* 0x000fe200078e00ff */
[----:B------:R-:W-:Y:S01]  /*4f10*/  UMOV UR50, 0x400 ;  /* 0x0000040000327882 */ /* 0x000fe20000000000 */
[----:B------:R-:W-:Y:S01]  /*4f20*/  LOP3.LUT R3, R4, 0xc0, RZ, 0xc0, !PT ;  /* 0x000000c004037812 */ /* 0x000fe200078ec0ff */
[----:B------:R-:W-:Y:S01]  /*4f30*/  ULEA UR50, UR45, UR50, 0x18 ;  /* 0x000000322d327291 */ /* 0x000fe2000f8ec0ff */
[----:B------:R-:W1:Y:S01]  /*4f40*/  LDC R67, c[0x0][0x370] ;  /* 0x0000dc00ff437b82 */ /* 0x000e620000000800 */
[----:B------:R-:W-:Y:S01]  /*4f50*/  LOP3.LUT R71, R71, 0x600, RZ, 0xc0, !PT ;  /* 0x0000060047477812 */ /* 0x000fe200078ec0ff */
[----:B------:R-:W-:Y:S01]  /*4f60*/  IMAD.U32 R32, R72, 0x10000, RZ ;  /* 0x0001000048207824 */ /* 0x000fe200078e00ff */
[----:B------:R-:W-:Y:S01]  /*4f70*/  LOP3.LUT R0, R3, 0x18, R0, 0xf8, !PT ;  /* 0x0000001803007812 */ /* 0x000fe200078ef800 */
[----:B------:R-:W-:Y:S01]  /*4f80*/  UIADD3 UR4, UPT, UPT, UR50, 0x200, URZ ;  /* 0x0000020032047890 */ /* 0x000fe2000fffe0ff */
[--C-:B------:R-:W-:Y:S01]  /*4f90*/  LOP3.LUT R71, R71, 0x20, R4.reuse, 0xf8, !PT ;  /* 0x0000002047477812 */ /* 0x100fe200078ef804 */
[----:B------:R-:W-:Y:S01]  /*4fa0*/  IMAD.MOV.U32 R75, RZ, RZ, 0x20 ;  /* 0x00000020ff4b7424 */ /* 0x000fe200078e00ff */
[----:B------:R-:W-:Y:S01]  /*4fb0*/  LOP3.LUT R0, R0, 0x8, R5, 0x78, !PT ;  /* 0x0000000800007812 */ /* 0x000fe200078e7805 */
[----:B------:R-:W2:Y:S01]  /*4fc0*/  LDC R28, c[0x0][0xb0c] ;  /* 0x0002c300ff1c7b82 */ /* 0x000ea20000000800 */
[----:B------:R-:W-:Y:S01]  /*4fd0*/  LOP3.LUT R71, R71, 0x100, R4, 0xf8, !PT ;  /* 0x0000010047477812 */ /* 0x000fe200078ef804 */
[----:B------:R-:W-:Y:S01]  /*4fe0*/  IMAD.MOV.U32 R70, RZ, RZ, 0x1 ;  /* 0x00000001ff467424 */ /* 0x000fe200078e00ff */
[----:B------:R-:W-:Y:S01]  /*4ff0*/  LOP3.LUT R72, R72, 0x60, RZ, 0xc0, !PT ;  /* 0x0000006048487812 */ /* 0x000fe200078ec0ff */
[----:B------:R-:W-:Y:S01]  /*5000*/  IMAD.MOV.U32 R30, RZ, RZ, RZ ;  /* 0x000000ffff1e7224 */ /* 0x000fe200078e00ff */
[----:B------:R-:W-:-:S02]  /*5010*/  LOP3.LUT R71, R71, R0, RZ, 0xfc, !PT ;  /* 0x0000000047477212 */ /* 0x000fc400078efcff */
[----:B------:R-:W-:Y:S01]  /*5020*/  CS2R R68, SRZ ;  /* 0x0000000000447805 */ /* 0x000fe2000001ff00 */
[----:B------:R-:W4:Y:S01]  /*5030*/  LDS R2, [UR50+0x120] ;  /* 0x00012032ff027984 */ /* 0x000f220008000800 */
[----:B------:R-:W1:Y:S01]  /*5040*/  LDC R65, c[0x0][0xb20] ;  /* 0x0002c800ff417b82 */ /* 0x000e620000000800 */
[----:B------:R-:W-:Y:S01]  /*5050*/  LOP3.LUT R32, R32, 0x600000, RZ, 0xc0, !PT ;  /* 0x0060000020207812 */ /* 0x000fe200078ec0ff */
[----:B------:R-:W-:Y:S01]  /*5060*/  IMAD.U32 R74, RZ, RZ, UR4 ;  /* 0x00000004ff4a7e24 */ /* 0x000fe2000f8e00ff */
[----:B------:R-:W-:Y:S01]  /*5070*/  SEL R75, R75, 0xffffffe0, !P0 ;  /* 0xffffffe04b4b7807 */ /* 0x000fe20004000000 */
[----:B------:R-:W1:Y:S04]  /*5080*/  LDCU.64 UR54, c[0x0][0x348] ;  /* 0x00006900ff3677ac */ /* 0x000e680008000a00 */
[----:B------:R-:W1:Y:S01]  /*5090*/  LDC R27, c[0x0][0xb30] ;  /* 0x0002cc00ff1b7b82 */ /* 0x000e620000000800 */
[----:B------:R-:W1:Y:S01]  /*50a0*/  LDCU.64 UR36, c[0x0][0x888] ;  /* 0x00011100ff2477ac */ /* 0x000e620008000a00 */
[----:B------:R-:W1:Y:S06]  /*50b0*/  LDCU.64 UR38, c[0x0][0x890] ;  /* 0x00011200ff2677ac */ /* 0x000e6c0008000a00 */
[----:B------:R-:W1:Y:S01]  /*50c0*/  LDC.64 R56, c[0x0][0xb10] ;  /* 0x0002c400ff387b82 */ /* 0x000e620000000a00 */
[----:B------:R-:W1:Y:S01]  /*50d0*/  LDCU.64 UR46, c[0x0][0xa90] ;  /* 0x00015200ff2e77ac */ /* 0x000e620008000a00 */
[----:B------:R-:W-:Y:S01]  /*50e0*/  UMOV UR52, URZ ;  /* 0x000000ff00347c82 */ /* 0x000fe20008000000 */
[----:B------:R-:W-:-:S05]  /*50f0*/  UMOV UR56, URZ ;  /* 0x000000ff00387c82 */ /* 0x000fca0008000000 */
[----:B------:R-:W1:Y:S08]  /*5100*/  LDC.64 R24, c[0x0][0xb18] ;  /* 0x0002c600ff187b82 */ /* 0x000e700000000a00 */
[----:B------:R-:W1:Y:S01]  /*5110*/  LDC.64 R22, c[0x0][0xb28] ;  /* 0x0002ca00ff167b82 */ /* 0x000e620000000a00 */
[C---:B----4-:R-:W-:Y:S01]  /*5120*/  VIADD R3, R2.reuse, 0x80 ;  /* 0x0000008002037836 */ /* 0x050fe20000000000 */
[----:B------:R-:W-:-:S06]  /*5130*/  LOP3.LUT R2, R2, 0xffff, RZ, 0xc0, !PT ;  /* 0x0000ffff02027812 */ /* 0x000fcc00078ec0ff */
[----:B------:R-:W4:Y:S01]  /*5140*/  LDC.64 R54, c[0x0][0x8b0] ;  /* 0x00022c00ff367b82 */ /* 0x000f220000000a00 */
[----:B------:R-:W-:-:S05]  /*5150*/  LOP3.LUT R3, R3, 0xffff, RZ, 0xc0, !PT ;  /* 0x0000ffff03037812 */ /* 0x000fca00078ec0ff */
[----:B------:R1:W-:Y:S02]  /*5160*/  STL.64 [R1], R2 ;  /* 0x0000000201007387 */ /* 0x0003e40000100a00 */
[----:B------:R-:W1:Y:S08]  /*5170*/  LDC.64 R52, c[0x0][0x8a8] ;  /* 0x00022a00ff347b82 */ /* 0x000e700000000a00 */
[----:B------:R-:W1:Y:S08]  /*5180*/  LDC.64 R60, c[0x0][0xa80] ;  /* 0x0002a000ff3c7b82 */ /* 0x000e700000000a00 */
[----:B------:R-:W1:Y:S08]  /*5190*/  LDC.64 R58, c[0x0][0xa88] ;  /* 0x0002a200ff3a7b82 */ /* 0x000e700000000a00 */
[----:B--2---:R-:W1:Y:S02]  /*51a0*/  LDC R66, c[0x0][0x374] ;  /* 0x0000dd00ff427b82 */ /* 0x004e640000000800 */
.L_x_122:
[----:B-12---:R-:W-:Y:S04]  /*51b0*/  SHF.L.U32 R3, R68, 0x1f, RZ ;  /* 0x0000001f44037819 */ /* 0x006fe800000006ff */
[----:B------:R-:W1:Y:S02]  /*51c0*/  SYNCS.PHASECHK.TRANS64.TRYWAIT P0, [UR50+0xd0], R3 ;  /* 0x0000d003ff0075a7 */ /* 0x000e640008001132 */
[----:B-1-3--:R-:W-:Y:S05]  /*51d0*/  @!P0 BRA `(.L_x_79) ;  /* 0x0000003800c88947 */ /* 0x00afea0003800000 */
.L_x_176:
[----:B------:R-:W2:Y:S01]  /*51e0*/  LDC.64 R12, c[0x0][0xb10] ;  /* 0x0002c400ff0c7b82 */ /* 0x000ea20000000a00 */
[----:B------:R-:W4:Y:S01]  /*51f0*/  LDS.128 R36, [UR50+0x110] ;  /* 0x00011032ff247984 */ /* 0x000f220008000c00 */
[----:B------:R-:W-:Y:S01]  /*5200*/  UIADD3 UR4, UPT, UPT, UR50, 0xd8, URZ ;  /* 0x000000d832047890 */ /* 0x000fe2000fffe0ff */
[----:B-1----:R-:W-:Y:S01]  /*5210*/  IMAD R0, R30, 0x4, R1 ;  /* 0x000000041e007824 */ /* 0x002fe200078e0201 */
[----:B------:R-:W-:Y:S04]  /*5220*/  ISETP.NE.AND P1, PT, R27, 0x1, PT ;  /* 0x000000011b00780c */ /* 0x000fe80003f25270 */
[----:B------:R-:W1:Y:S01]  /*5230*/  LDC.64 R10, c[0x0][0xb18] ;  /* 0x0002c600ff0a7b82 */ /* 0x000e620000000a00 */
[----:B------:R-:W-:Y:S01]  /*5240*/  UPRMT UR4, URZ, 0x654, UR4 ;  /* 0x00000654ff047896 */ /* 0x000fe20008000004 */
[----:B---3--:R-:W-:Y:S01]  /*5250*/  ISETP.GE.AND P0, PT, R26, 0x1, PT ;  /* 0x000000011a00780c */ /* 0x008fe20003f06270 */
[----:B------:R-:W-:Y:S01]  /*5260*/  @!PT LDS RZ, [RZ] ;  /* 0x00000000fffff984 */ /* 0x000fe20000000800 */
[----:B------:R-:W-:Y:S01]  /*5270*/  @!PT LDS RZ, [RZ] ;  /* 0x00000000fffff984 */ /* 0x000fe20000000800 */
[----:B------:R-:W-:Y:S01]  /*5280*/  @!PT LDS RZ, [RZ] ;  /* 0x00000000fffff984 */ /* 0x000fe20000000800 */
[----:B------:R-:W-:Y:S01]  /*5290*/  @!PT LDS RZ, [RZ] ;  /* 0x00000000fffff984 */ /* 0x000fe20000000800 */
[----:B------:R3:W-:Y:S06]  /*52a0*/  MEMBAR.ALL.CTA ;  /* 0x0000000000007992 */ /* 0x0007ec0000008000 */
[----:B---3--:R-:W3:Y:S01]  /*52b0*/  FENCE.VIEW.ASYNC.S ;  /* 0x00000000000073c6 */ /* 0x008ee20000000000 */
[----:B------:R-:W1:Y:S08]  /*52c0*/  @!P1 LDC R14, c[0x0][0xb20] ;  /* 0x0002c800ff0e9b82 */ /* 0x000e700000000800 */
[----:B------:R-:W1:Y:S01]  /*52d0*/  @!P1 LDC R9, c[0x0][0xb0c] ;  /* 0x0002c300ff099b82 */ /* 0x000e620000000800 */
[----:B---3--:R-:W-:Y:S01]  /*52e0*/  SYNCS.ARRIVE.TRANS64.RED.A1T0 RZ, [UR4], RZ ;  /* 0x000000ffffff79a7 */ /* 0x008fe20008100404 */
[----:B------:R3:W5:Y:S01]  /*52f0*/  LDL R17, [R0] ;  /* 0x0000000000117983 */ /* 0x0007620000100800 */
[----:B----4-:R-:W-:Y:S04]  /*5300*/  LOP3.LUT P4, RZ, R38, 0x1, RZ, 0xc0, !PT ;  /* 0x0000000126ff7812 */ /* 0x010fe8000788c0ff */
[----:B------:R-:W-:Y:S09]  /*5310*/  P2R R76, PR, RZ, 0x10 ;  /* 0x00000010ff4c7803 */ /* 0x000ff20000000000 */
[----:B------:R-:W-:Y:S02]  /*5320*/  @P4 MOV R31, R36 ;  /* 0x00000024001f4202 */ /* 0x000fe40000000f00 */
[----:B------:R-:W-:Y:S01]  /*5330*/  @P4 LOP3.LUT R29, R37, 0xffff, RZ, 0xc0, !PT ;  /* 0x0000ffff251d4812 */ /* 0x000fe200078ec0ff */
[----:B--23--:R-:W-:Y:S06]  /*5340*/  @!P0 BRA `(.L_x_80) ;  /* 0x0000000000a48947 */ /* 0x00cfec0003800000 */
[----:B------:R-:W-:Y:S01]  /*5350*/  IMAD.HI.U32 R20, R66, R25, RZ ;  /* 0x0000001942147227 */ /* 0x000fe200078e00ff */
[----:B------:R-:W-:Y:S02]  /*5360*/  ISETP.NE.AND P0, PT, R24, 0x1, PT ;  /* 0x000000011800780c */ /* 0x000fe40003f05270 */
[----:B------:R-:W-:Y:S01]  /*5370*/  ISETP.NE.AND P2, PT, R26, 0x1, PT ;  /* 0x000000011a00780c */ /* 0x000fe20003f45270 */
[-C--:B------:R-:W-:Y:S01]  /*5380*/  IMAD.HI.U32 R18, R67, R56.reuse, RZ ;  /* 0x0000003843127227 */ /* 0x080fe200078e00ff */
[----:B------:R-:W-:Y:S02]  /*5390*/  SHF.R.U32.HI R21, RZ, R65, R20 ;  /* 0x00000041ff157219 */ /* 0x000fe40000011614 */
[----:B------:R-:W-:Y:S01]  /*53a0*/  ISETP.NE.AND P3, PT, R28, 0x1, PT ;  /* 0x000000011c00780c */ /* 0x000fe20003f65270 */
[----:B------:R-:W-:Y:S01]  /*53b0*/  IMAD.HI.U32 R40, R29, R25, RZ ;  /* 0x000000191d287227 */ /* 0x000fe200078e00ff */
[----:B------:R-:W-:Y:S02]  /*53c0*/  SHF.R.U32.HI R18, RZ, R57, R18 ;  /* 0x00000039ff127219 */ /* 0x000fe40000011612 */
[----:B------:R-:W-:Y:S01]  /*53d0*/  SEL R3, R66, R21, !P0 ;  /* 0x0000001542037207 */ /* 0x000fe20004000000 */
[----:B------:R-:W-:Y:S01]  /*53e0*/  IMAD.HI.U32 R34, R31, R56, RZ ;  /* 0x000000381f227227 */ /* 0x000fe200078e00ff */
[----:B------:R-:W-:Y:S03]  /*53f0*/  SEL R7, R67, R18, !P3 ;  /* 0x0000001243077207 */ /* 0x000fe60005800000 */
[-C--:B------:R-:W-:Y:S01]  /*5400*/  IMAD.HI.U32 R18, R3, R22.reuse, RZ ;  /* 0x0000001603127227 */ /* 0x080fe200078e00ff */
[----:B------:R-:W-:Y:S03]  /*5410*/  SHF.R.U32.HI R34, RZ, R57, R34 ;  /* 0x00000039ff227219 */ /* 0x000fe60000011622 */
[----:B------:R-:W-:Y:S01]  /*5420*/  IMAD.HI.U32 R20, R7, R22, RZ ;  /* 0x0000001607147227 */ /* 0x000fe200078e00ff */
[----:B------:R-:W-:Y:S02]  /*5430*/  @P2 SHF.R.U32.HI R3, RZ, R23, R18 ;  /* 0x00000017ff032219 */ /* 0x000fe40000011612 */
[----:B------:R-:W-:Y:S02]  /*5440*/  SHF.R.U32.HI R18, RZ, R65, R40 ;  /* 0x00000041ff127219 */ /* 0x000fe40000011628 */
[----:B------:R-:W-:Y:S01]  /*5450*/  @P2 SHF.R.U32.HI R7, RZ, R23, R20 ;  /* 0x00000017ff072219 */ /* 0x000fe20000011614 */
[C---:B------:R-:W-:Y:S01]  /*5460*/  IMAD R2, R26.reuse, R3, RZ ;  /* 0x000000031a027224 */ /* 0x040fe200078e02ff */
[----:B------:R-:W-:Y:S02]  /*5470*/  SEL R5, R29, R18, !P0 ;  /* 0x000000121d057207 */ /* 0x000fe40004000000 */
[----:B------:R-:W-:Y:S01]  /*5480*/  SEL R3, R31, R34, !P3 ;  /* 0x000000221f037207 */ /* 0x000fe20005800000 */
[----:B------:R-:W-:Y:S01]  /*5490*/  IMAD R4, R26, R7, RZ ;  /* 0x000000071a047224 */ /* 0x000fe200078e02ff */
[C---:B------:R-:W-:Y:S01]  /*54a0*/  ISETP.GE.AND P0, PT, R5.reuse, R2, PT ;  /* 0x000000020500720c */ /* 0x040fe20003f06270 */
[----:B------:R-:W-:Y:S03]  /*54b0*/  IMAD.HI.U32 R6, R5, R22, RZ ;  /* 0x0000001605067227 */ /* 0x000fe600078e00ff */
[----:B------:R-:W-:Y:S01]  /*54c0*/  ISETP.GE.OR P0, PT, R3, R4, P0 ;  /* 0x000000040300720c */ /* 0x000fe20000706670 */
[----:B------:R-:W-:Y:S01]  /*54d0*/  IMAD.MOV R4, RZ, RZ, -R3 ;  /* 0x000000ffff047224 */ /* 0x000fe200078e0a03 */
[-C--:B------:R-:W-:Y:S03]  /*54e0*/  SHF.R.U32.HI R6, RZ, R23.reuse, R6 ;  /* 0x00000017ff067219 */ /* 0x080fe60000011606 */
[----:B------:R-:W-:Y:S01]  /*54f0*/  IMAD R31, R28, R4, R31 ;  /* 0x000000041c1f7224 */ /* 0x000fe200078e021f */
[----:B------:R-:W-:Y:S05]  /*5500*/  SEL R15, R5, R6, !P2 ;  /* 0x00000006050f7207 */ /* 0x000fea0005000000 */
[----:B------:R-:W-:Y:S02]  /*5510*/  IMAD.MOV R6, RZ, RZ, -R15 ;  /* 0x000000ffff067224 */ /* 0x000fe400078e0a0f */
[C---:B------:R-:W-:Y:S04]  /*5520*/  @!P0 IMAD.HI.U32 R2, R3.reuse, R22, RZ ;  /* 0x0000001603028227 */ /* 0x040fe800078e00ff */
[----:B------:R-:W-:Y:S01]  /*5530*/  IMAD R6, R26, R6, R5 ;  /* 0x000000061a067224 */ /* 0x000fe200078e0205 */
[----:B------:R-:W-:Y:S04]  /*5540*/  @!P0 SHF.R.U32.HI R2, RZ, R23, R2 ;  /* 0x00000017ff028219 */ /* 0x000fe80000011602 */
[----:B------:R-:W-:Y:S02]  /*5550*/  @!P0 SEL R0, R3, R2, !P2 ;  /* 0x0000000203008207 */ /* 0x000fe40005000000 */
[----:B------:R-:W-:Y:S02]  /*5560*/  IADD3 R2, PT, PT, -R5, RZ, RZ ;  /* 0x000000ff05027210 */ /* 0x000fe40007ffe1ff */
[----:B------:R-:W-:Y:S01]  /*5570*/  @!P0 IADD3 R8, PT, PT, R15, -R0, RZ ;  /* 0x800000000f088210 */ /* 0x000fe20007ffe0ff */
[----:B------:R-:W-:Y:S02]  /*5580*/  @!P0 IMAD R0, R7, R6, R0 ;  /* 0x0000000607008224 */ /* 0x000fe400078e0200 */
[----:B------:R-:W-:Y:S02]  /*5590*/  IMAD R29, R24, R2, R29 ;  /* 0x00000002181d7224 */ /* 0x000fe400078e021d */
[----:B------:R-:W-:Y:S02]  /*55a0*/  @!P0 IMAD R5, R8, R26, R3 ;  /* 0x0000001a08058224 */ /* 0x000fe400078e0203 */
[----:B------:R-:W-:Y:S04]  /*55b0*/  @!P0 IMAD.MOV.U32 R3, RZ, RZ, R0 ;  /* 0x000000ffff038224 */ /* 0x000fe800078e0000 */
[----:B------:R-:W-:Y:S02]  /*55c0*/  IMAD R31, R3, R28, R31 ;  /* 0x0000001c031f7224 */ /* 0x000fe400078e021f */
[----:B------:R-:W-:Y:S07]  /*55d0*/  IMAD R29, R5, R24, R29 ;  /* 0x00000018051d7224 */ /* 0x000fee00078e021d */
.L_x_80:
[----:B-1----:R-:W-:Y:S01]  /*55e0*/  @!P1 ISETP.NE.AND P0, PT, R10, 0x1, PT ;  /* 0x000000010a00980c */ /* 0x002fe20003f05270 */
[----:B------:R-:W-:Y:S01]  /*55f0*/  @!P1 IMAD.HI.U32 R3, R29, R11, RZ ;  /* 0x0000000b1d039227 */ /* 0x000fe200078e00ff */
[----:B------:R-:W-:Y:S01]  /*5600*/  R2UR UR41, R16 ;  /* 0x00000000102972ca */ /* 0x000fe200000e0000 */
[----:B------:R-:W-:Y:S01]  /*5610*/  BSSY.RECONVERGENT B6, `(.L_x_81) ;  /* 0x000002f000067945 */ /* 0x000fe20003800200 */
[----:B------:R-:W-:Y:S01]  /*5620*/  @!P1 ISETP.NE.AND P2, PT, R9, 0x1, PT ;  /* 0x000000010900980c */ /* 0x000fe20003f45270 */
[----:B------:R-:W-:Y:S01]  /*5630*/  @!P1 IMAD.HI.U32 R0, R31, R12, RZ ;  /* 0x0000000c1f009227 */ /* 0x000fe200078e00ff */
[----:B------:R-:W-:Y:S02]  /*5640*/  @!P1 SHF.R.U32.HI R2, RZ, R14, R3 ;  /* 0x0000000eff029219 */ /* 0x000fe40000011603 */
[----:B------:R-:W-:Y:S02]  /*5650*/  @P4 SHF.R.U32.HI R36, RZ, 0x10, R37 ;  /* 0x00000010ff244819 */ /* 0x000fe40000011625 */
[----:B------:R-:W-:Y:S02]  /*5660*/  @!P1 SEL R2, R29, R2, !P0 ;  /* 0x000000021d029207 */ /* 0x000fe40004000000 */
[----:B------:R-:W-:Y:S02]  /*5670*/  @!P1 SHF.R.U32.HI R0, RZ, R13, R0 ;  /* 0x0000000dff009219 */ /* 0x000fe40000011600 */
[----:B------:R-:W-:Y:S01]  /*5680*/  LOP3.LUT P0, RZ, R74, 0x1b0, RZ, 0xc0, !PT ;  /* 0x000001b04aff7812 */ /* 0x000fe2000780c0ff */
[----:B------:R-:W-:Y:S01]  /*5690*/  USHF.L.U32 UR41, UR41, 0x7, URZ ;  /* 0x0000000729297899 */ /* 0x000fe200080006ff */
[----:B------:R-:W-:Y:S02]  /*56a0*/  @!P1 SEL R3, R31, R0, !P2 ;  /* 0x000000001f039207 */ /* 0x000fe40005000000 */
[----:B------:R-:W-:Y:S03]  /*56b0*/  @P4 R2UR UR51, R36 ;  /* 0x00000000243342ca */ /* 0x000fe600000e0000 */
[----:B------:R-:W-:Y:S02]  /*56c0*/  @!P1 IMAD.IADD R0, R2, 0x1, -R3 ;  /* 0x0000000102009824 */ /* 0x000fe400078e0a03 */
[----:B------:R-:W-:Y:S02]  /*56d0*/  @!P1 IMAD.IADD R2, R3, 0x1, -R2 ;  /* 0x0000000103029824 */ /* 0x000fe400078e0a02 */
[----:B------:R-:W-:Y:S02]  /*56e0*/  @!P1 IMAD R31, R0, R9, R31 ;  /* 0x00000009001f9224 */ /* 0x000fe400078e021f */
[----:B------:R-:W-:Y:S01]  /*56f0*/  @!P1 IMAD R29, R2, R10, R29 ;  /* 0x0000000a021d9224 */ /* 0x000fe200078e021d */
[----:B------:R-:W-:Y:S06]  /*5700*/  @!P0 BRA `(.L_x_82) ;  /* 0x00000000007c8947 */ /* 0x000fec0003800000 */
[----:B------:R-:W1:Y:S01]  /*5710*/  LDCU.64 UR8, c[0x4][0x80] ;  /* 0x01001000ff0877ac */ /* 0x000e620008000a00 */
[----:B------:R-:W-:Y:S01]  /*5720*/  MOV R2, 0x0 ;  /* 0x0000000000027802 */ /* 0x000fe20000000f00 */
[----:B------:R-:W-:Y:S02]  /*5730*/  HFMA2 R12, -RZ, RZ, 0, 5.9604644775390625e-08 ;  /* 0x00000001ff0c7431 */ /* 0x000fe400000001ff */
[----:B------:R-:W-:Y:S01]  /*5740*/  IMAD.MOV.U32 R8, RZ, RZ, 0x70 ;  /* 0x00000070ff087424 */ /* 0x000fe200078e00ff */
[----:B------:R2:W3:Y:S01]  /*5750*/  LDC.64 R14, c[0x4][R2] ;  /* 0x01000000020e7b82 */ /* 0x0004e20000000a00 */
[----:B------:R-:W4:Y:S01]  /*5760*/  LDCU.64 UR6, c[0x4][0x88] ;  /* 0x01001100ff0677ac */ /* 0x000f220008000a00 */
[----:B------:R-:W-:Y:S01]  /*5770*/  IMAD.MOV.U32 R13, RZ, RZ, RZ ;  /* 0x000000ffff0d7224 */ /* 0x000fe200078e00ff */
[----:B------:R-:W2:Y:S01]  /*5780*/  LDCU.64 UR4, c[0x4][0x8] ;  /* 0x01000100ff0477ac */ /* 0x000ea20008000a00 */
[----:B-1----:R-:W-:Y:S01]  /*5790*/  MOV R5, UR9 ;  /* 0x0000000900057c02 */ /* 0x002fe20008000f00 */
[----:B------:R-:W-:Y:S01]  /*57a0*/  IMAD.U32 R4, RZ, RZ, UR8 ;  /* 0x00000008ff047e24 */ /* 0x000fe2000f8e00ff */
[----:B----4-:R-:W-:Y:S01]  /*57b0*/  MOV R7, UR7 ;  /* 0x0000000700077c02 */ /* 0x010fe20008000f00 */
[----:B------:R-:W-:Y:S01]  /*57c0*/  IMAD.U32 R6, RZ, RZ, UR6 ;  /* 0x00000006ff067e24 */ /* 0x000fe2000f8e00ff */
[----:B--2---:R-:W-:Y:S01]  /*57d0*/  MOV R11, UR5 ;  /* 0x00000005000b7c02 */ /* 0x004fe20008000f00 */
[----:B------:R-:W-:Y:S02]  /*57e0*/  IMAD.U32 R10, RZ, RZ, UR4 ;  /* 0x00000004ff0a7e24 */ /* 0x000fe4000f8e00ff */
[----:B------:R-:W-:Y:S07]  /*57f0*/  LEPC R20, `(.L_x_83) ;  /* 0x000000001014794e */ /* 0x000fee0000000000 */
[----:B---3-5:R-:W-:Y:S05]  /*5800*/  CALL.ABS.NOINC R14 ;  /* 0x000000000e007343 */ /* 0x028fea0003c00000 */
.L_x_83:
[----:B------:R-:W1:Y:S01]  /*5810*/  LDCU.64 UR8, c[0x4][0x80] ;  /* 0x01001000ff0877ac */ /* 0x000e620008000a00 */
[----:B------:R-:W2:Y:S01]  /*5820*/  LDC.64 R2, c[0x4][R2] ;  /* 0x0100000002027b82 */ /* 0x000ea20000000a00 */
[----:B------:R-:W-:Y:S02]  /*5830*/  HFMA2 R12, -RZ, RZ, 0, 5.9604644775390625e-08 ;  /* 0x00000001ff0c7431 */ /* 0x000fe400000001ff */
[----:B------:R-:W-:Y:S02]  /*5840*/  IMAD.MOV.U32 R8, RZ, RZ, 0x70 ;  /* 0x00000070ff087424 */ /* 0x000fe400078e00ff */
[----:B------:R-:W-:Y:S01]  /*5850*/  IMAD.MOV.U32 R13, RZ, RZ, RZ ;  /* 0x000000ffff0d7224 */ /* 0x000fe200078e00ff */
[----:B------:R-:W3:Y:S01]  /*5860*/  LDCU.64 UR6, c[0x4][0x88] ;  /* 0x01001100ff0677ac */ /* 0x000ee20008000a00 */
[----:B------:R-:W4:Y:S01]  /*5870*/  LDCU.64 UR4, c[0x4][0x8] ;  /* 0x01000100ff0477ac */ /* 0x000f220008000a00 */
[----:B-1----:R-:W-:Y:S02]  /*5880*/  MOV R4, UR8 ;  /* 0x0000000800047c02 */ /* 0x002fe40008000f00 */
[----:B------:R-:W-:Y:S02]  /*5890*/  MOV R5, UR9 ;  /* 0x0000000900057c02 */ /* 0x000fe40008000f00 */
[----:B---3--:R-:W-:Y:S01]  /*58a0*/  MOV R7, UR7 ;  /* 0x0000000700077c02 */ /* 0x008fe20008000f00 */
[----:B------:R-:W-:Y:S01]  /*58b0*/  IMAD.U32 R6, RZ, RZ, UR6 ;  /* 0x00000006ff067e24 */ /* 0x000fe2000f8e00ff */
[----:B----4-:R-:W-:Y:S01]  /*58c0*/  MOV R11, UR5 ;  /* 0x00000005000b7c02 */ /* 0x010fe20008000f00 */
[----:B------:R-:W-:Y:S02]  /*58d0*/  IMAD.U32 R10, RZ, RZ, UR4 ;  /* 0x00000004ff0a7e24 */ /* 0x000fe4000f8e00ff */
[----:B------:R-:W-:Y:S07]  /*58e0*/  LEPC R20, `(.L_x_82) ;  /* 0x000000001014794e */ /* 0x000fee0000000000 */
[----:B--2---:R-:W-:Y:S05]  /*58f0*/  CALL.ABS.NOINC R2 ;  /* 0x0000000002007343 */ /* 0x004fea0003c00000 */
.L_x_82:
[----:B------:R-:W-:Y:S05]  /*5900*/  BSYNC.RECONVERGENT B6 ;  /* 0x0000000000067941 */ /* 0x000fea0003800200 */
.L_x_81:
[----:B------:R-:W-:Y:S01]  /*5910*/  ISETP.NE.U32.AND P4, PT, R54, RZ, PT ;  /* 0x000000ff3600720c */ /* 0x000fe20003f85070 */
[----:B------:R-:W-:Y:S01]  /*5920*/  UISETP.NE.AND UP2, UPT, UR53, URZ, UPT ;  /* 0x000000ff3500728c */ /* 0x000fe2000bf45270 */
[----:B------:R-:W-:Y:S01]  /*5930*/  ISETP.NE.U32.AND P2, PT, RZ, UR36, PT ;  /* 0x00000024ff007c0c */ /* 0x000fe2000bf45070 */
[----:B------:R-:W-:Y:S01]  /*5940*/  UISETP.NE.U32.AND UP1, UPT, UR38, URZ, UPT ;  /* 0x000000ff2600728c */ /* 0x000fe2000bf25070 */
[----:B------:R-:W-:Y:S01]  /*5950*/  ISETP.NE.AND.EX P4, PT, R55, RZ, PT, P4 ;  /* 0x000000ff3700720c */ /* 0x000fe20003f85340 */
[----:B------:R-:W-:Y:S01]  /*5960*/  UPLOP3.LUT UP0, UPT, UPT, UPT, UPT, 0x40, 0x4 ;  /* 0x000000000004789c */ /* 0x000fe20003f0e870 */
[----:B------:R-:W-:Y:S01]  /*5970*/  ISETP.NE.AND.EX P2, PT, RZ, UR37, PT, P2 ;  /* 0x00000025ff007c0c */ /* 0x000fe2000bf45320 */
[----:B------:R-:W-:Y:S01]  /*5980*/  UISETP.NE.AND.EX UP1, UPT, UR39, URZ, UPT, UP1 ;  /* 0x000000ff2700728c */ /* 0x000fe2000bf25310 */
[----:B------:R-:W-:Y:S04]  /*5990*/  PLOP3.LUT P1, PT, PT, PT, UP2, 0x80, 0x8 ;  /* 0x000000000008781c */ /* 0x000fe80003f2f028 */
[----:B------:R-:W-:Y:S06]  /*59a0*/  @UP2 UPLOP3.LUT UP0, UPT, UPT, UPT, UP1, 0x80, 0x8 ;  /* 0x000000000008289c */ /* 0x000fec0003f0f010 */
[----:B------:R-:W-:Y:S01]  /*59b0*/  PLOP3.LUT P0, PT, PT, PT, UP0, 0x80, 0x8 ;  /* 0x000000000008781c */ /* 0x000fe20003f0f008 */
[----:B------:R-:W-:Y:S01]  /*59c0*/  @!UPT UIADD3 URZ, UPT, UPT, URZ, URZ, URZ ;  /* 0x000000fffffff290 */ /* 0x000fe2000fffe0ff */
[----:B------:R-:W-:Y:S11]  /*59d0*/  BRA.U !UP1, `(.L_x_84) ;  /* 0x0000000109387547 */ /* 0x000ff6000b800000 */
[----:B------:R-:W-:Y:S01]  /*59e0*/  UISETP.NE.U32.AND UP0, UPT, UR36, URZ, UPT ;  /* 0x000000ff2400728c */ /* 0x000fe2000bf05070 */
[----:B------:R-:W-:Y:S02]  /*59f0*/  HFMA2 R0, -RZ, RZ, 0, 5.9604644775390625e-08 ;  /* 0x00000001ff007431 */ /* 0x000fe400000001ff */
[----:B------:R-:W-:Y:S01]  /*5a00*/  IMAD.MOV.U32 R63, RZ, RZ, 0x1 ;  /* 0x00000001ff3f7424 */ /* 0x000fe200078e00ff */
[----:B------:R-:W-:Y:S06]  /*5a10*/  UISETP.NE.AND.EX UP0, UPT, UR37, URZ, UPT, UP0 ;  /* 0x000000ff2500728c */ /* 0x000fec000bf05300 */
[----:B------:R-:W-:Y:S05]  /*5a20*/  PLOP3.LUT P3, PT, PT, PT, UP0, 0x80, 0x8 ;  /* 0x000000000008781c */ /* 0x000fea0003f6f008 */
[----:B------:R-:W1:Y:S01]  /*5a30*/  @UP0 LDCU.64 UR6, c[0x0][0x888] ;  /* 0x00011100ff0607ac */ /* 0x000e620008000a00 */
[----:B------:R-:W-:Y:S07]  /*5a40*/  @UP0 UIMAD UR4, UR57, UR38, URZ ;  /* 0x00000026390402a4 */ /* 0x000fee000f8e02ff */
[----:B------:R-:W-:Y:S01]  /*5a50*/  @!P3 PRMT R63, R0, 0x7610, R63 ;  /* 0x00007610003fb816 */ /* 0x000fe2000000003f */
[----:B-1----:R-:W-:Y:S03]  /*5a60*/  @UP0 UIMAD.WIDE UR6, UR4, 0x4, UR6 ;  /* 0x00000004040608a5 */ /* 0x002fe6000f8e0206 */
[----:B------:R-:W1:Y:S03]  /*5a70*/  @!UP0 LDCU UR4, c[0x0][0x880] ;  /* 0x00011000ff0487ac */ /* 0x000e660008000800 */
[----:B------:R-:W-:Y:S01]  /*5a80*/  IMAD.U32 R2, RZ, RZ, UR6 ;  /* 0x00000006ff027e24 */ /* 0x000fe2000f8e00ff */
[----:B------:R-:W-:Y:S05]  /*5a90*/  MOV R3, UR7 ;  /* 0x0000000700037c02 */ /* 0x000fea0008000f00 */
[----:B-----5:R2:W5:Y:S02]  /*5aa0*/  @P3 LDG.E R35, desc[UR48][R2.64] ;  /* 0x0000003002233981 */ /* 0x020564000c1e1900 */
[----:B-12---:R-:W-:Y:S02]  /*5ab0*/  @!P3 IMAD.U32 R35, RZ, RZ, UR4 ;  /* 0x00000004ff23be24 */ /* 0x006fe4000f8e00ff */
.L_x_84:
[----:B------:R-:W-:Y:S05]  /*5ac0*/  @!P4 BRA `(.L_x_85) ;  /* 0x000000000020c947 */ /* 0x000fea0003800000 */
[----:B------:R-:W-:Y:S04]  /*5ad0*/  ISETP.NE.U32.AND P3, PT, R52, RZ, PT ;  /* 0x000000ff3400720c */ /* 0x000fe80003f65070 */
[----:B------:R-:W-:Y:S11]  /*5ae0*/  ISETP.NE.AND.EX P3, PT, R53, RZ, PT, P3 ;  /* 0x000000ff3500720c */ /* 0x000ff60003f65330 */
[----:B------:R-:W-:Y:S02]  /*5af0*/  @!UPT UIADD3 URZ, UPT, UPT, URZ, URZ, URZ ;  /* 0x000000fffffff290 */ /* 0x000fe4000fffe0ff */
[----:B------:R-:W1:Y:S01]  /*5b00*/  @P3 LDC.64 R2, c[0x0][0x8a8] ;  /* 0x00022a00ff023b82 */ /* 0x000e620000000a00 */
[----:B------:R-:W-:Y:S04]  /*5b10*/  @P3 IMAD R0, R54, UR57, RZ ;  /* 0x0000003936003c24 */ /* 0x000fe8000f8e02ff */
[----:B-1----:R-:W-:Y:S05]  /*5b20*/  @P3 IMAD.WIDE R2, R0, 0x4, R2 ;  /* 0x0000000400023825 */ /* 0x002fea00078e0202 */
[----:B-----5:R1:W5:Y:S02]  /*5b30*/  @P3 LDG.E R33, desc[UR48][R2.64] ;  /* 0x0000003002213981 */ /* 0x020364000c1e1900 */
[----:B-1----:R-:W2:Y:S02]  /*5b40*/  @!P3 LDC R33, c[0x0][0x8a0] ;  /* 0x00022800ff21bb82 */ /* 0x002ea40000000800 */
.L_x_85:
[----:B-----5:R-:W-:Y:S01]  /*5b50*/  FSETP.NEU.AND P3, PT, R35, RZ, PT ;  /* 0x000000ff2300720b */ /* 0x020fe20003f6d000 */
[----:B------:R-:W-:Y:S01]  /*5b60*/  IMAD.SHL.U32 R79, R19, 0x40, RZ ;  /* 0x00000040134f7824 */ /* 0x000fe200078e00ff */
[----:B------:R-:W-:Y:S01]  /*5b70*/  SEL R3, RZ, 0xffffffff, P2 ;  /* 0xffffffffff037807 */ /* 0x000fe20001000000 */
[----:B------:R-:W-:Y:S01]  /*5b80*/  IMAD.SHL.U32 R86, R71, 0x2, RZ ;  /* 0x0000000247567824 */ /* 0x000fe200078e00ff */
[----:B------:R-:W-:Y:S01]  /*5b90*/  @P1 LOP3.LUT P2, RZ, R63, 0xff, RZ, 0xc0, !PT ;  /* 0x000000ff3fff1812 */ /* 0x000fe2000784c0ff */
[----:B------:R-:W-:Y:S01]  /*5ba0*/  IMAD.HI.U32 R5, R79, R61, RZ ;  /* 0x0000003d4f057227 */ /* 0x000fe200078e00ff */
[----:B------:R-:W-:Y:S01]  /*5bb0*/  @P1 SEL R2, RZ, 0xffffffff, P3 ;  /* 0xffffffffff021807 */ /* 0x000fe20001800000 */
[----:B------:R-:W-:Y:S01]  /*5bc0*/  BSSY B1, `(.L_x_86) ;  /* 0x0000039000017945 */ /* 0x000fe20003800000 */
[----:B------:R-:W-:Y:S01]  /*5bd0*/  LOP3.LUT R70, R70, 0x1, RZ, 0x3c, !PT ;  /* 0x0000000146467812 */ /* 0x000fe200078e3cff */
[----:B------:R-:W-:Y:S01]  /*5be0*/  VIADD R84, R86, UR50 ;  /* 0x0000003256547c36 */ /* 0x000fe20008000000 */
[----:B------:R-:W-:Y:S01]  /*5bf0*/  @P0 SEL R2, R3, R2, !P2 ;  /* 0x0000000203020207 */ /* 0x000fe20005000000 */
[----:B------:R-:W-:Y:S01]  /*5c00*/  IMAD.MOV.U32 R85, RZ, RZ, 0x1 ;  /* 0x00000001ff557424 */ /* 0x000fe200078e00ff */
[----:B------:R-:W-:Y:S01]  /*5c10*/  LEA R83, R30, UR50, 0x3 ;  /* 0x000000321e537c11 */ /* 0x000fe2000f8e18ff */
[----:B------:R-:W-:Y:S01]  /*5c20*/  IMAD.IADD R34, R32, 0x1, R17 ;  /* 0x0000000120227824 */ /* 0x000fe200078e0211 */
[----:B------:R-:W-:Y:S01]  /*5c30*/  @P1 LOP3.LUT R2, R2, 0x1, RZ, 0xc0, !PT ;  /* 0x0000000102021812 */ /* 0x000fe200078ec0ff */
[----:B------:R-:W-:Y:S01]  /*5c40*/  IMAD.MOV.U32 R39, RZ, RZ, RZ ;  /* 0x000000ffff277224 */ /* 0x000fe200078e00ff */
[----:B------:R-:W-:Y:S02]  /*5c50*/  SHF.L.U32 R0, R69, 0x1f, RZ ;  /* 0x0000001f45007819 */ /* 0x000fe400000006ff */
[----:B------:R-:W-:Y:S02]  /*5c60*/  CS2R R50, SRZ ;  /* 0x0000000000327805 */ /* 0x000fe4000001ff00 */
[----:B------:R-:W-:Y:S02]  /*5c70*/  ISETP.NE.U32.OR P5, PT, R2, 0x1, !P1 ;  /* 0x000000010200780c */ /* 0x000fe40004fa5470 */
[----:B------:R-:W-:Y:S02]  /*5c80*/  CS2R R48, SRZ ;  /* 0x0000000000307805 */ /* 0x000fe4000001ff00 */
[----:B------:R-:W-:Y:S02]  /*5c90*/  ISETP.NE.AND P2, PT, R60, 0x1, PT ;  /* 0x000000013c00780c */ /* 0x000fe40003f45270 */
[----:B------:R-:W-:Y:S02]  /*5ca0*/  CS2R R42, SRZ ;  /* 0x00000000002a7805 */ /* 0x000fe4000001ff00 */
[----:B------:R-:W-:Y:S02]  /*5cb0*/  SHF.R.U32.HI R2, RZ, R58, R5 ;  /* 0x0000003aff027219 */ /* 0x000fe40000011605 */
[----:B------:R-:W-:Y:S02]  /*5cc0*/  CS2R R40, SRZ ;  /* 0x0000000000287805 */ /* 0x000fe4000001ff00 */
[----:B------:R-:W-:Y:S01]  /*5cd0*/  ISETP.NE.AND P4, PT, R59, 0x1, PT ;  /* 0x000000013b00780c */ /* 0x000fe20003f85270 */
[----:B------:R-:W-:Y:S01]  /*5ce0*/  IMAD.IADD R82, R75, 0x1, R84 ;  /* 0x000000014b527824 */ /* 0x000fe200078e0254 */
[----:B------:R-:W-:Y:S02]  /*5cf0*/  SEL R77, R79, R2, !P2 ;  /* 0x000000024f4d7207 */ /* 0x000fe40005000000 */
[----:B------:R-:W-:Y:S02]  /*5d00*/  PLOP3.LUT P2, PT, PT, PT, UP1, 0x80, 0x8 ;  /* 0x000000000008781c */ /* 0x000fe40003f4f018 */
[----:B------:R-:W-:Y:S01]  /*5d10*/  SEL R2, RZ, 0xffffffff, P3 ;  /* 0xffffffffff027807 */ /* 0x000fe20001800000 */
[----:B------:R-:W-:Y:S01]  /*5d20*/  IMAD.HI.U32 R78, R77, UR46, RZ ;  /* 0x0000002e4d4e7c27 */ /* 0x000fe2000f8e00ff */
[----:B------:R-:W-:Y:S02]  /*5d30*/  @P5 SHF.L.U32 R6, R70, 0x1f, RZ ;  /* 0x0000001f46065819 */ /* 0x000fe400000006ff */
[----:B------:R-:W-:Y:S02]  /*5d40*/  LOP3.LUT P3, R80, R63, 0xff, RZ, 0xc0, !PT ;  /* 0x000000ff3f507812 */ /* 0x000fe4000786c0ff */
[----:B------:R-:W1:Y:S01]  /*5d50*/  @P5 SYNCS.PHASECHK.TRANS64.TRYWAIT P1, [UR50+0x80], R6 ;  /* 0x00008006ff0055a7 */ /* 0x000e620008021132 */
[----:B------:R-:W-:Y:S02]  /*5d60*/  SHF.R.U32.HI R78, RZ, UR47, R78 ;  /* 0x0000002fff4e7c19 */ /* 0x000fe4000801164e */
[----:B------:R-:W-:Y:S02]  /*5d70*/  P2R R81, PR, RZ, 0x20 ;  /* 0x00000020ff517803 */ /* 0x000fe40000000000 */
[----:B------:R-:W-:Y:S01]  /*5d80*/  @P2 SEL R2, R3, R2, !P3 ;  /* 0x0000000203022207 */ /* 0x000fe20005800000 */
[----:B------:R-:W-:Y:S01]  /*5d90*/  IMAD.MOV R3, RZ, RZ, -R77 ;  /* 0x000000ffff037224 */ /* 0x000fe200078e0a4d */
[----:B------:R-:W-:Y:S02]  /*5da0*/  SEL R78, R77, R78, !P4 ;  /* 0x0000004e4d4e7207 */ /* 0x000fe40006000000 */
[----:B------:R-:W-:Y:S01]  /*5db0*/  LOP3.LUT R2, R2, 0x1, RZ, 0xc0, !PT ;  /* 0x0000000102027812 */ /* 0x000fe200078ec0ff */
[----:B------:R-:W-:Y:S02]  /*5dc0*/  IMAD R79, R60, R3, R79 ;  /* 0x000000033c4f7224 */ /* 0x000fe400078e024f */
[----:B------:R-:W-:Y:S01]  /*5dd0*/  IMAD.MOV R4, RZ, RZ, -R78 ;  /* 0x000000ffff047224 */ /* 0x000fe200078e0a4e */
[----:B------:R-:W-:Y:S01]  /*5de0*/  ISETP.NE.U32.AND P2, PT, R2, 0x1, PT ;  /* 0x000000010200780c */ /* 0x000fe20003f45070 */
[----:B------:R3:W4:Y:S03]  /*5df0*/  SYNCS.PHASECHK.TRANS64.TRYWAIT P0, [R83+URZ+0xe0], R0 ;  /* 0x0000e000530075a7 */ /* 0x00072600080011ff */
[----:B------:R-:W-:Y:S01]  /*5e00*/  P2R R87, PR, RZ, 0x4 ;  /* 0x00000004ff577803 */ /* 0x000fe20000000000 */
[----:B------:R-:W-:Y:S01]  /*5e10*/  IMAD R77, R59, R4, R77 ;  /* 0x000000043b4d7224 */ /* 0x000fe200078e024d */
[----:B-1----:R-:W-:Y:S01]  /*5e20*/  @P5 SEL R85, RZ, 0x1, !P1 ;  /* 0x00000001ff555807 */ /* 0x002fe20004800000 */
[----:B---3--:R-:W-:Y:S06]  /*5e30*/  @!P5 BRA `(.L_x_87) ;  /* 0x000000000044d947 */ /* 0x008fec0003800000 */
[----:B------:R-:W-:Y:S01]  /*5e40*/  IMAD.MOV.U32 R50, RZ, RZ, RZ ;  /* 0x000000ffff327224 */ /* 0x000fe200078e00ff */
[----:B------:R-:W-:Y:S01]  /*5e50*/  ISETP.NE.AND P1, PT, R85, RZ, PT ;  /* 0x000000ff5500720c */ /* 0x000fe20003f25270 */
[----:B------:R-:W-:Y:S01]  /*5e60*/  BSSY B0, `(.L_x_88) ;  /* 0x0000008000007945 */ /* 0x000fe20003800000 */
[----:B------:R-:W-:Y:S02]  /*5e70*/  CS2R R42, SRZ ;  /* 0x00000000002a7805 */ /* 0x000fe4000001ff00 */
[----:B------:R-:W-:Y:S02]  /*5e80*/  CS2R R40, SRZ ;  /* 0x0000000000287805 */ /* 0x000fe4000001ff00 */
[----:B------:R-:W-:Y:S07]  /*5e90*/  CS2R R48, SRZ ;  /* 0x0000000000307805 */ /* 0x000fee000001ff00 */
[----:B------:R-:W-:Y:S05]  /*5ea0*/  @P1 BRA `(.L_x_89) ;  /* 0x00000000000c1947 */ /* 0x000fea0003800000 */
[----:B------:R-:W-:Y:S04]  /*5eb0*/  SHF.L.U32 R3, R70, 0x1f, RZ ;  /* 0x0000001f46037819 */ /* 0x000fe800000006ff */
[----:B------:R-:W1:Y:S02]  /*5ec0*/  SYNCS.PHASECHK.TRANS64.TRYWAIT P1, [UR50+0x80], R3 ;  /* 0x00008003ff0075a7 */ /* 0x000e640008021132 */
[----:B-1----:R-:W-:Y:S05]  /*5ed0*/  @!P1 BRA `(.L_x_90) ;  /* 0x0000002c00a09947 */ /* 0x002fea0003800000 */
.L_x_89:
[----:B------:R-:W-:Y:S05]  /*5ee0*/  BSYNC B0 ;  /* 0x0000000000007941 */ /* 0x000fea0003800000 */
.L_x_88:
[----:B------:R-:W-:Y:S01]  /*5ef0*/  ISETP.NE.AND P1, PT, R87, RZ, PT ;  /* 0x000000ff5700720c */ /* 0x000fe20003f25270 */
[----:B------:R-:W-:Y:S11]  /*5f00*/  HFMA2 R39, -RZ, RZ, 0, 5.9604644775390625e-08 ;  /* 0x00000001ff277431 */ /* 0x000ff600000001ff */
[----:B------:R-:W-:Y:S01]  /*5f10*/  @!UPT UIADD3 URZ, UPT, UPT, URZ, URZ, URZ ;  /* 0x000000fffffff290 */ /* 0x000fe2000fffe0ff */
[----:B------:R-:W-:Y:S05]  /*5f20*/  @P1 WARPSYNC.ALL ;  /* 0x0000000000001948 */ /* 0x000fea0003800000 */
[----:B------:R3:W1:Y:S04]  /*5f30*/  @P1 LDSM.16.M88.4 R40, [R86+UR50+0x200] ;  /* 0x000200325628183b */ /* 0x0006680008000200 */
[----:B------:R3:W1:Y:S02]  /*5f40*/  @P1 LDSM.16.M88.4 R48, [R82+0x200] ;  /* 0x000200005230183b */ /* 0x0006640000000200 */
.L_x_87:
[----:B------:R-:W-:Y:S05]  /*5f50*/  BSYNC B1 ;  /* 0x0000000000017941 */ /* 0x000fea0003800000 */
.L_x_86:
[----:B-1----:R-:W-:Y:S04]  /*5f60*/  SHF.R.U32.HI R2, RZ, 0x15, R34 ;  /* 0x00000015ff027819 */ /* 0x002fe80000011622 */
[----:B------:R-:W-:Y:S01]  /*5f70*/  LOP3.LUT P1, RZ, R2, 0x3, R73, 0x48, !PT ;  /* 0x0000000302ff7812 */ /* 0x000fe20007824849 */
[----:B------:R-:W-:Y:S01]  /*5f80*/  @!UPT UIADD3 URZ, UPT, UPT, URZ, URZ, URZ ;  /* 0x000000fffffff290 */ /* 0x000fe2000fffe0ff */
[----:B----4-:R-:W-:Y:S11]  /*5f90*/  @P0 BRA `(.L_x_91) ;  /* 0x0000000000080947 */ /* 0x010ff60003800000 */
[----:B------:R-:W1:Y:S02]  /*5fa0*/  SYNCS.PHASECHK.TRANS64.TRYWAIT P0, [R83+URZ+0xe0], R0 ;  /* 0x0000e000530075a7 */ /* 0x000e6400080011ff */
[----:B-1----:R-:W-:Y:S05]  /*5fb0*/  @!P0 BRA `(.L_x_92) ;  /* 0x0000002c00808947 */ /* 0x002fea0003800000 */
.L_x_91:
[----:B------:R-:W-:Y:S05]  /*5fc0*/  @!P1 BRA `(.L_x_93) ;  /* 0x0000000000409947 */ /* 0x000fea0003800000 */
[----:B------:R-:W4:Y:S01]  /*5fd0*/  LDCU.64 UR8, c[0x4][0x70] ;  /* 0x01000e00ff0877ac */ /* 0x000f220008000a00 */
[----:B------:R-:W-:Y:S01]  /*5fe0*/  MOV R3, 0x0 ;  /* 0x0000000000037802 */ /* 0x000fe20000000f00 */
[----:B------:R-:W-:Y:S02]  /*5ff0*/  HFMA2 R12, -RZ, RZ, 0, 5.9604644775390625e-08 ;  /* 0x00000001ff0c7431 */ /* 0x000fe400000001ff */
[----:B------:R-:W-:Y:S02]  /*6000*/  IMAD.MOV.U32 R8, RZ, RZ, 0x192 ;  /* 0x00000192ff087424 */ /* 0x000fe400078e00ff */
[----:B------:R-:W-:Y:S01]  /*6010*/  IMAD.MOV.U32 R13, RZ, RZ, RZ ;  /* 0x000000ffff0d7224 */ /* 0x000fe200078e00ff */
[----:B------:R-:W5:Y:S01]  /*6020*/  LDCU.64 UR6, c[0x4][0x78] ;  /* 0x01000f00ff0677ac */ /* 0x000f620008000a00 */
[----:B------:R-:W1:Y:S01]  /*6030*/  LDC.64 R2, c[0x4][R3] ;  /* 0x0100000003027b82 */ /* 0x000e620000000a00 */
[----:B------:R-:W2:Y:S01]  /*6040*/  LDCU.64 UR4, c[0x4][0x10] ;  /* 0x01000200ff0477ac */ /* 0x000ea20008000a00 */
[----:B----4-:R-:W-:Y:S01]  /*6050*/  MOV R5, UR9 ;  /* 0x0000000900057c02 */ /* 0x010fe20008000f00 */
[----:B------:R-:W-:Y:S01]  /*6060*/  IMAD.U32 R4, RZ, RZ, UR8 ;  /* 0x00000008ff047e24 */ /* 0x000fe2000f8e00ff */
[----:B-----5:R-:W-:Y:S01]  /*6070*/  MOV R7, UR7 ;  /* 0x0000000700077c02 */ /* 0x020fe20008000f00 */
[----:B------:R-:W-:Y:S01]  /*6080*/  IMAD.U32 R6, RZ, RZ, UR6 ;  /* 0x00000006ff067e24 */ /* 0x000fe2000f8e00ff */
[----:B--2---:R-:W-:Y:S01]  /*6090*/  MOV R11, UR5 ;  /* 0x00000005000b7c02 */ /* 0x004fe20008000f00 */
[----:B------:R-:W-:Y:S02]  /*60a0*/  IMAD.U32 R10, RZ, RZ, UR4 ;  /* 0x00000004ff0a7e24 */ /* 0x000fe4000f8e00ff */
[----:B------:R-:W-:Y:S07]  /*60b0*/  LEPC R20, `(.L_x_93) ;  /* 0x000000001014794e */ /* 0x000fee0000000000 */
[----:B-1-3--:R-:W-:Y:S05]  /*60c0*/  CALL.ABS.NOINC R2 ;  /* 0x0000000002007343 */ /* 0x00afea0003c00000 */
.L_x_93:
[----:B------:R-:W-:Y:S01]  /*60d0*/  SHF.L.U32 R20, R40, 0x10, RZ ;  /* 0x0000001028147819 */ /* 0x000fe200000006ff */
[----:B------:R-:W-:Y:S05]  /*60e0*/  WARPSYNC.ALL ;  /* 0x0000000000007948 */ /* 0x000fea0003800000 */
[----:B------:R-:W-:Y:S01]  /*60f0*/  R2UR UR4, R34 ;  /* 0x00000000220472ca */ /* 0x000fe200000e0000 */
[----:B------:R-:W-:Y:S01]  /*6100*/  BSSY.RECONVERGENT B0, `(.L_x_94) ;  /* 0x0000050000007945 */ /* 0x000fe20003800200 */
[----:B------:R-:W-:Y:S02]  /*6110*/  LOP3.LUT R21, R40, 0xffff0000, RZ, 0xc0, !PT ;  /* 0xffff000028157812 */ /* 0x000fe400078ec0ff */
[C---:B------:R-:W-:Y:S02]  /*6120*/  SHF.L.U32 R36, R41.reuse, 0x10, RZ ;  /* 0x0000001029247819 */ /* 0x040fe400000006ff */
[----:B------:R-:W-:Y:S02]  /*6130*/  LOP3.LUT R38, R41, 0xffff0000, RZ, 0xc0, !PT ;  /* 0xffff000029267812 */ /* 0x000fe400078ec0ff */
[----:B------:R-:W-:Y:S02]  /*6140*/  SHF.L.U32 R37, R49, 0x10, RZ ;  /* 0x0000001031257819 */ /* 0x000fe400000006ff */
[----:B------:R-:W-:Y:S03]  /*6150*/  ISETP.NE.AND P0, PT, R72, RZ, PT ;  /* 0x000000ff4800720c */ /* 0x000fe60003f05270 */
[----:B------:R-:W1:Y:S02]  /*6160*/  LDTM.16dp256bit.x4 R4, tmem[UR4] ;  /* 0x00000004000479ee */ /* 0x000e640008120000 */
[C---:B-12---:R-:W-:Y:S01]  /*6170*/  FMUL R0, R33.reuse, R4 ;  /* 0x0000000421007220 */ /* 0x046fe20000400000 */
[C---:B------:R-:W-:Y:S01]  /*6180*/  FMUL R2, R33.reuse, R5 ;  /* 0x0000000521027220 */ /* 0x040fe20000400000 */
[C---:B------:R-:W-:Y:S01]  /*6190*/  FMUL R3, R33.reuse, R6 ;  /* 0x0000000621037220 */ /* 0x040fe20000400000 */
[----:B------:R-:W-:Y:S01]  /*61a0*/  FMUL R7, R33, R7 ;  /* 0x0000000721077220 */ /* 0x000fe20000400000 */
[C---:B------:R-:W-:Y:S01]  /*61b0*/  FFMA R0, R35.reuse, R20, R0 ;  /* 0x0000001423007223 */ /* 0x040fe20000000000 */
[C---:B------:R-:W-:Y:S01]  /*61c0*/  SHF.L.U32 R20, R42.reuse, 0x10, RZ ;  /* 0x000000102a147819 */ /* 0x040fe200000006ff */
[----:B------:R-:W-:Y:S01]  /*61d0*/  FFMA R2, R35, R21, R2 ;  /* 0x0000001523027223 */ /* 0x000fe20000000002 */
[----:B------:R-:W-:Y:S01]  /*61e0*/  SHF.L.U32 R21, R43, 0x10, RZ ;  /* 0x000000102b157819 */ /* 0x000fe200000006ff */
[----:B------:R-:W-:Y:S01]  /*61f0*/  FFMA R3, R35, R36, R3 ;  /* 0x0000002423037223 */ /* 0x000fe20000000003 */
[----:B------:R-:W-:Y:S01]  /*6200*/  LOP3.LUT R36, R42, 0xffff0000, RZ, 0xc0, !PT ;  /* 0xffff00002a247812 */ /* 0x000fe200078ec0ff */
[C---:B------:R-:W-:Y:S01]  /*6210*/  FMUL R4, R33.reuse, R8 ;  /* 0x0000000821047220 */ /* 0x040fe20000400000 */
[----:B------:R-:W-:Y:S01]  /*6220*/  F2FP.BF16.F32.PACK_AB R44, R2, R0 ;  /* 0x00000000022c723e */ /* 0x000fe200000010ff */
[C---:B------:R-:W-:Y:S01]  /*6230*/  FMUL R5, R33.reuse, R9 ;  /* 0x0000000921057220 */ /* 0x040fe20000400000 */
[----:B------:R-:W-:Y:S01]  /*6240*/  FMUL R6, R33, R10 ;  /* 0x0000000a21067220 */ /* 0x000fe20000400000 */
[----:B------:R-:W-:Y:S01]  /*6250*/  FFMA R7, R35, R38, R7 ;  /* 0x0000002623077223 */ /* 0x000fe20000000007 */
[----:B------:R-:W-:Y:S01]  /*6260*/  LOP3.LUT R38, R51, 0xffff0000, RZ, 0xc0, !PT ;  /* 0xffff000033267812 */ /* 0x000fe200078ec0ff */
[----:B------:R-:W-:Y:S01]  /*6270*/  FFMA R4, R35, R20, R4 ;  /* 0x0000001423047223 */ /* 0x000fe20000000004 */
[----:B------:R-:W-:Y:S01]  /*6280*/  LOP3.LUT R20, R43, 0xffff0000, RZ, 0xc0, !PT ;  /* 0xffff00002b147812 */ /* 0x000fe200078ec0ff */
[C---:B------:R-:W-:Y:S01]  /*6290*/  FFMA R5, R35.reuse, R36, R5 ;  /* 0x0000002423057223 */ /* 0x040fe20000000005 */
[C---:B------:R-:W-:Y:S01]  /*62a0*/  LOP3.LUT R36, R48.reuse, 0xffff0000, RZ, 0xc0, !PT ;  /* 0xffff000030247812 */ /* 0x040fe200078ec0ff */
[----:B------:R-:W-:Y:S01]  /*62b0*/  FFMA R6, R35, R21, R6 ;  /* 0x0000001523067223 */ /* 0x000fe20000000006 */
[----:B------:R-:W-:Y:S01]  /*62c0*/  SHF.L.U32 R21, R48, 0x10, RZ ;  /* 0x0000001030157819 */ /* 0x000fe200000006ff */
[----:B------:R-:W-:Y:S01]  /*62d0*/  FMUL R11, R33, R11 ;  /* 0x0000000b210b7220 */ /* 0x000fe20000400000 */
[----:B------:R-:W-:Y:S01]  /*62e0*/  F2FP.BF16.F32.PACK_AB R45, R7, R3 ;  /* 0x00000003072d723e */ /* 0x000fe200000010ff */
[C---:B------:R-:W-:Y:S01]  /*62f0*/  FMUL R8, R33.reuse, R12 ;  /* 0x0000000c21087220 */ /* 0x040fe20000400000 */
[C---:B------:R-:W-:Y:S01]  /*6300*/  FMUL R9, R33.reuse, R13 ;  /* 0x0000000d21097220 */ /* 0x040fe20000400000 */
[----:B------:R-:W-:Y:S01]  /*6310*/  FMUL R10, R33, R14 ;  /* 0x0000000e210a7220 */ /* 0x000fe20000400000 */
[C---:B------:R-:W-:Y:S01]  /*6320*/  FFMA R11, R35.reuse, R20, R11 ;  /* 0x00000014230b7223 */ /* 0x040fe2000000000b */
[----:B------:R-:W-:Y:S01]  /*6330*/  FFMA R8, R35, R21, R8 ;  /* 0x0000001523087223 */ /* 0x000fe20000000008 */
[----:B------:R-:W-:Y:S01]  /*6340*/  LOP3.LUT R20, R49, 0xffff0000, RZ, 0xc0, !PT ;  /* 0xffff000031147812 */ /* 0x000fe200078ec0ff */
[----:B------:R-:W-:Y:S01]  /*6350*/  FFMA R9, R35, R36, R9 ;  /* 0x0000002423097223 */ /* 0x000fe20000000009 */
[----:B------:R-:W-:Y:S01]  /*6360*/  FMUL R15, R33, R15 ;  /* 0x0000000f210f7220 */ /* 0x000fe20000400000 */
[C---:B------:R-:W-:Y:S01]  /*6370*/  SHF.L.U32 R21, R50.reuse, 0x10, RZ ;  /* 0x0000001032157819 */ /* 0x040fe200000006ff */
[----:B------:R-:W-:Y:S01]  /*6380*/  FFMA R10, R35, R37, R10 ;  /* 0x00000025230a7223 */ /* 0x000fe2000000000a */
[C---:B------:R-:W-:Y:S01]  /*6390*/  FMUL R12, R33.reuse, R16 ;  /* 0x00000010210c7220 */ /* 0x040fe20000400000 */
[----:B------:R-:W-:Y:S01]  /*63a0*/  LOP3.LUT R36, R50, 0xffff0000, RZ, 0xc0, !PT ;  /* 0xffff000032247812 */ /* 0x000fe200078ec0ff */
[----:B------:R-:W-:Y:S01]  /*63b0*/  FMUL R13, R33, R17 ;  /* 0x00000011210d7220 */ /* 0x000fe20000400000 */
[----:B------:R-:W-:Y:S01]  /*63c0*/  SHF.L.U32 R37, R51, 0x10, RZ ;  /* 0x0000001033257819 */ /* 0x000fe200000006ff */
[----:B------:R-:W-:Y:S01]  /*63d0*/  FMUL R14, R33, R18 ;  /* 0x00000012210e7220 */ /* 0x000fe20000400000 */
[----:B------:R-:W-:Y:S01]  /*63e0*/  FFMA R15, R35, R20, R15 ;  /* 0x00000014230f7223 */ /* 0x000fe2000000000f */
[----:B------:R-:W-:Y:S01]  /*63f0*/  FMUL R19, R33, R19 ;  /* 0x0000001321137220 */ /* 0x000fe20000400000 */
[C---:B------:R-:W-:Y:S01]  /*6400*/  FFMA R12, R35.reuse, R21, R12 ;  /* 0x00000015230c7223 */ /* 0x040fe2000000000c */
[C---:B------:R-:W-:Y:S01]  /*6410*/  FFMA R13, R35.reuse, R36, R13 ;  /* 0x00000024230d7223 */ /* 0x040fe2000000000d */
[C---:B------:R-:W-:Y:S01]  /*6420*/  FFMA R14, R35.reuse, R37, R14 ;  /* 0x00000025230e7223 */ /* 0x040fe2000000000e */
[----:B------:R-:W-:Y:S01]  /*6430*/  FFMA R19, R35, R38, R19 ;  /* 0x0000002623137223 */ /* 0x000fe20000000013 */
[----:B------:R-:W-:Y:S02]  /*6440*/  F2FP.BF16.F32.PACK_AB R46, R5, R4 ;  /* 0x00000004052e723e */ /* 0x000fe400000010ff */
[----:B------:R-:W-:Y:S02]  /*6450*/  F2FP.BF16.F32.PACK_AB R47, R11, R6 ;  /* 0x000000060b2f723e */ /* 0x000fe400000010ff */
[----:B------:R-:W-:Y:S02]  /*6460*/  F2FP.BF16.F32.PACK_AB R88, R9, R8 ;  /* 0x000000080958723e */ /* 0x000fe400000010ff */
[----:B------:R-:W-:Y:S01]  /*6470*/  F2FP.BF16.F32.PACK_AB R89, R15, R10 ;  /* 0x0000000a0f59723e */ /* 0x000fe200000010ff */
[----:B------:R1:W-:Y:S01]  /*6480*/  STSM.16.M88.4 [R84+0x200], R44 ;  /* 0x0002002c54007844 */ /* 0x0003e20000000200 */
[----:B------:R-:W-:Y:S02]  /*6490*/  F2FP.BF16.F32.PACK_AB R90, R13, R12 ;  /* 0x0000000c0d5a723e */ /* 0x000fe400000010ff */
[----:B------:R-:W-:Y:S05]  /*64a0*/  F2FP.BF16.F32.PACK_AB R91, R19, R14 ;  /* 0x0000000e135b723e */ /* 0x000fea00000010ff */
[----:B------:R1:W-:Y:S01]  /*64b0*/  STSM.16.M88.4 [R82+0x200], R88 ;  /* 0x0002005852007844 */ /* 0x0003e20000000200 */
[----:B------:R-:W-:Y:S01]  /*64c0*/  @!PT LDS RZ, [RZ] ;  /* 0x00000000fffff984 */ /* 0x000fe20000000800 */
[----:B------:R-:W-:Y:S01]  /*64d0*/  @!PT LDS RZ, [RZ] ;  /* 0x00000000fffff984 */ /* 0x000fe20000000800 */
[----:B------:R-:W-:Y:S01]  /*64e0*/  @!PT LDS RZ, [RZ] ;  /* 0x00000000fffff984 */ /* 0x000fe20000000800 */
[----:B------:R-:W-:Y:S01]  /*64f0*/  @!PT LDS RZ, [RZ] ;  /* 0x00000000fffff984 */ /* 0x000fe20000000800 */
[----:B------:R2:W-:Y:S07]  /*6500*/  MEMBAR.ALL.CTA ;  /* 0x0000000000007992 */ /* 0x0005ee0000008000 */
[----:B--2---:R-:W2:Y:S02]  /*6510*/  FENCE.VIEW.ASYNC.S ;  /* 0x00000000000073c6 */ /* 0x004ea40000000000 */
[----:B--2---:R-:W-:Y:S06]  /*6520*/  BAR.SYNC.DEFER_BLOCKING 0x1, 0x80 ;  /* 0x0042000000007b1d */ /* 0x004fec0000010000 */
[----:B------:R-:W-:Y:S05]  /*6530*/  @P0 BRA `(.L_x_95) ;  /* 0x0000000000300947 */ /* 0x000fea0003800000 */
[----:B------:R-:W-:Y:S01]  /*6540*/  UIADD3 UR6, UPT, UPT, UR50, 0x200, URZ ;  /* 0x0000020032067890 */ /* 0x000fe2000fffe0ff */
[----:B------:R-:W-:Y:S01]  /*6550*/  R2UR UR42, R79 ;  /* 0x000000004f2a72ca */ /* 0x000fe200000e0000 */
[----:B------:R-:W-:Y:S01]  /*6560*/  UIADD3 UR4, UP0, UPT, UR54, 0x680, URZ ;  /* 0x0000068036047890 */ /* 0x000fe2000ff1e0ff */
[----:B------:R-:W-:Y:S02]  /*6570*/  R2UR UR43, R77 ;  /* 0x000000004d2b72ca */ /* 0x000fe400000e0000 */
[----:B------:R-:W-:Y:S01]  /*6580*/  R2UR UR44, R78 ;  /* 0x000000004e2c72ca */ /* 0x000fe200000e0000 */
[----:B------:R-:W-:Y:S01]  /*6590*/  IMAD.U32 R74, RZ, RZ, UR6 ;  /* 0x00000006ff4a7e24 */ /* 0x000fe2000f8e00ff */
[----:B------:R-:W-:Y:S04]  /*65a0*/  UIADD3.X UR5, UPT, UPT, URZ, UR55, URZ, UP0, !UPT ;  /* 0x00000037ff057290 */ /* 0x000fe800087fe4ff */
[----:B------:R-:W-:Y:S11]  /*65b0*/  R2UR UR40, R74 ;  /* 0x000000004a2872ca */ /* 0x000ff600000e0000 */
[----:B------:R-:W-:Y:S02]  /*65c0*/  @!UPT UIADD3 URZ, UPT, UPT, URZ, URZ, URZ ;  /* 0x000000fffffff290 */ /* 0x000fe4000fffe0ff */
[----:B------:R2:W-:Y:S01]  /*65d0*/  UTMASTG.4D.IM2COL [UR40], [UR4] ;  /* 0x00000028040073b5 */ /* 0x0005e20008058000 */
[----:B------:R0:W-:Y:S01]  /*65e0*/  UTMACMDFLUSH ;  /* 0x00000000000079b7 */ /* 0x0001e20000000000 */
[----:B--2---:R-:W-:Y:S04]  /*65f0*/  DEPBAR.LE SB0, 0x1 ;  /* 0x000080400000791a */ /* 0x004fe80000000000 */
.L_x_95:
[----:B------:R-:W-:Y:S05]  /*6600*/  BSYNC.RECONVERGENT B0 ;  /* 0x0000000000007941 */ /* 0x000fea0003800200 */
.L_x_94:
[----:B------:R-:W-:Y:S01]  /*6610*/  BAR.SYNC.DEFER_BLOCKING 0x1, 0x80 ;  /* 0x0042000000007b1d */ /* 0x000fe20000010000 */
[----:B------:R-:W-:Y:S01]  /*6620*/  ISETP.NE.AND P1, PT, R81, RZ, PT ;  /* 0x000000ff5100720c */ /* 0x000fe20003f25270 */
[----:B------:R-:W-:Y:S01]  /*6630*/  UISETP.NE.AND UP0, UPT, UR52, URZ, UPT ;  /* 0x000000ff3400728c */ /* 0x000fe2000bf05270 */
[----:B------:R-:W-:Y:S11]  /*6640*/  LEA R4, R39, UR50, 0x3 ;  /* 0x0000003227047c11 */ /* 0x000ff6000f8e18ff */
[----:B------:R-:W-:Y:S01]  /*6650*/  @P1 SHF.L.U32 R3, R70, 0x1f, RZ ;  /* 0x0000001f46031819 */ /* 0x000fe200000006ff */
[----:B------:R-:W-:Y:S06]  /*6660*/  BRA.U !UP0, `(.L_x_96) ;  /* 0x0000000108247547 */ /* 0x000fec000b800000 */
[----:B------:R-:W2:Y:S01]  /*6670*/  S2R R0, SR_CgaCtaId ;  /* 0x0000000000007919 */ /* 0x000ea20000008800 */
[----:B------:R-:W-:Y:S01]  /*6680*/  IMAD.U32 R2, RZ, RZ, UR56 ;  /* 0x00000038ff027e24 */ /* 0x000fe2000f8e00ff */
[----:B------:R-:W-:Y:S04]  /*6690*/  UIADD3 UR56, UPT, UPT, UR56, 0x1, URZ ;  /* 0x0000000138387890 */ /* 0x000fe8000fffe0ff */
[----:B------:R-:W-:Y:S01]  /*66a0*/  @P1 LEA R2, R2, UR50, 0x3 ;  /* 0x0000003202021c11 */ /* 0x000fe2000f8e18ff */
[----:B------:R-:W-:Y:S04]  /*66b0*/  UISETP.NE.AND UP0, UPT, UR56, 0x4, UPT ;  /* 0x000000043800788c */ /* 0x000fe8000bf05270 */
[----:B------:R-:W-:Y:S01]  /*66c0*/  @P1 VIADD R5, R2, 0xa0 ;  /* 0x000000a002051836 */ /* 0x000fe20000000000 */
[----:B------:R-:W-:Y:S04]  /*66d0*/  USEL UR56, UR56, URZ, UP0 ;  /* 0x000000ff38387287 */ /* 0x000fe80008000000 */
[----:B--2---:R-:W-:Y:S04]  /*66e0*/  @P1 PRMT R0, R0, 0x654, R5 ;  /* 0x0000065400001816 */ /* 0x004fe80000000005 */
[----:B------:R2:W-:Y:S04]  /*66f0*/  @P1 SYNCS.ARRIVE.TRANS64.RED.A1T0 RZ, [R0+URZ], RZ ;  /* 0x000000ff00ff19a7 */ /* 0x0005e800081004ff */
.L_x_96:
[----:B------:R-:W4:Y:S01]  /*6700*/  @P1 SYNCS.PHASECHK.TRANS64.TRYWAIT P0, [R4+URZ+0x80], R3 ;  /* 0x00008003040015a7 */ /* 0x000f2200080011ff */
[----:B------:R-:W-:Y:S01]  /*6710*/  BSSY B1, `(.L_x_97) ;  /* 0x0000013000017945 */ /* 0x000fe20003800000 */
[----:B----4-:R-:W-:Y:S03]  /*6720*/  @P1 SEL R85, RZ, 0x1, !P0 ;  /* 0x00000001ff551807 */ /* 0x010fe60004000000 */
[----:B------:R-:W-:Y:S05]  /*6730*/  @!P1 BRA `(.L_x_98) ;  /* 0x0000000000409947 */ /* 0x000fea0003800000 */
[----:B------:R-:W-:Y:S01]  /*6740*/  ISETP.NE.AND P1, PT, R87, RZ, PT ;  /* 0x000000ff5700720c */ /* 0x000fe20003f25270 */
[----:B------:R-:W-:Y:S01]  /*6750*/  BSSY B0, `(.L_x_99) ;  /* 0x0000009000007945 */ /* 0x000fe20003800000 */
[----:B------:R-:W-:Y:S11]  /*6760*/  ISETP.NE.AND P0, PT, R85, RZ, PT ;  /* 0x000000ff5500720c */ /* 0x000ff60003f05270 */
[----:B------:R-:W-:Y:S05]  /*6770*/  @P1 IMAD R2, R39, 0x1000, R86 ;  /* 0x0000100027021824 */ /* 0x000fea00078e0256 */
[----:B--2---:R-:W-:Y:S05]  /*6780*/  @P1 IADD3 R0, PT, PT, R2, UR50, RZ ;  /* 0x0000003202001c10 */ /* 0x004fea000fffe0ff */
[----:B------:R-:W-:Y:S01]  /*6790*/  @P1 IMAD.IADD R0, R75, 0x1, R0 ;  /* 0x000000014b001824 */ /* 0x000fe200078e0200 */
[----:B------:R-:W-:Y:S06]  /*67a0*/  @P0 BRA `(.L_x_100) ;  /* 0x00000000000c0947 */ /* 0x000fec0003800000 */
[----:B------:R-:W-:Y:S04]  /*67b0*/  SHF.L.U32 R3, R70, 0x1f, RZ ;  /* 0x0000001f46037819 */ /* 0x000fe800000006ff */
[----:B------:R-:W2:Y:S02]  /*67c0*/  SYNCS.PHASECHK.TRANS64.TRYWAIT P0, [R4+URZ+0x80], R3 ;  /* 0x00008003040075a7 */ /* 0x000ea400080011ff */
[----:B--2---:R-:W-:Y:S05]  /*67d0*/  @!P0 BRA `(.L_x_101) ;  /* 0x00000024008c8947 */ /* 0x004fea0003800000 */
.L_x_100:
[----:B------:R-:W-:Y:S05]  /*67e0*/  BSYNC B0 ;  /* 0x0000000000007941 */ /* 0x000fea0003800000 */
.L_x_99:
[----:B------:R-:W-:Y:S02]  /*67f0*/  ISETP.NE.AND P0, PT, R87, RZ, PT ;  /* 0x000000ff5700720c */ /* 0x000fe40003f05270 */
[----:B------:R-:W-:Y:S11]  /*6800*/  IADD3 R39, PT, PT, R39, 0x1, RZ ;  /* 0x0000000127277810 */ /* 0x000ff60007ffe0ff */
[----:B------:R-:W-:Y:S05]  /*6810*/  @P0 WARPSYNC.ALL ;  /* 0x0000000000000948 */ /* 0x000fea0003800000 */
[----:B------:R4:W1:Y:S04]  /*6820*/  @P0 LDSM.16.M88.4 R40, [R2+UR50+0x200] ;  /* 0x000200320228083b */ /* 0x0008680008000200 */
[----:B------:R4:W1:Y:S02]  /*6830*/  @P0 LDSM.16.M88.4 R48, [R0+0x200] ;  /* 0x000200000030083b */ /* 0x0008640000000200 */
.L_x_98:
[----:B------:R-:W-:Y:S05]  /*6840*/  BSYNC B1 ;  /* 0x0000000000017941 */ /* 0x000fea0003800000 */
.L_x_97:
[----:B--2-4-:R-:W-:Y:S05]  /*6850*/  VIADD R0, R34, 0x20 ;  /* 0x0000002022007836 */ /* 0x014fea0000000000 */
[----:B------:R-:W-:Y:S04]  /*6860*/  SHF.R.U32.HI R0, RZ, 0x15, R0 ;  /* 0x00000015ff007819 */ /* 0x000fe80000011600 */
[----:B------:R-:W-:Y:S11]  /*6870*/  LOP3.LUT P0, RZ, R0, 0x3, R73, 0x48, !PT ;  /* 0x0000000300ff7812 */ /* 0x000ff60007804849 */
[----:B------:R-:W-:Y:S02]  /*6880*/  @!UPT UIADD3 URZ, UPT, UPT, URZ, URZ, URZ ;  /* 0x000000fffffff290 */ /* 0x000fe4000fffe0ff */
[----:B------:R-:W-:Y:S05]  /*6890*/  @!P0 BRA `(.L_x_102) ;  /* 0x0000000000408947 */ /* 0x000fea0003800000 */
[----:B------:R-:W2:Y:S01]  /*68a0*/  LDCU.64 UR8, c[0x4][0x70] ;  /* 0x01000e00ff0877ac */ /* 0x000ea20008000a00 */
[----:B------:R-:W-:Y:S01]  /*68b0*/  MOV R3, 0x0 ;  /* 0x0000000000037802 */ /* 0x000fe20000000f00 */
[----:B------:R-:W-:Y:S02]  /*68c0*/  HFMA2 R12, -RZ, RZ, 0, 5.9604644775390625e-08 ;  /* 0x00000001ff0c7431 */ /* 0x000fe400000001ff */
[----:B------:R-:W-:Y:S02]  /*68d0*/  IMAD.MOV.U32 R8, RZ, RZ, 0x192 ;  /* 0x00000192ff087424 */ /* 0x000fe400078e00ff */
[----:B------:R-:W-:Y:S01]  /*68e0*/  IMAD.MOV.U32 R13, RZ, RZ, RZ ;  /* 0x000000ffff0d7224 */ /* 0x000fe200078e00ff */
[----:B------:R-:W4:Y:S01]  /*68f0*/  LDCU.64 UR6, c[0x4][0x78] ;  /* 0x01000f00ff0677ac */ /* 0x000f220008000a00 */
[----:B------:R-:W1:Y:S01]  /*6900*/  LDC.64 R2, c[0x4][R3] ;  /* 0x0100000003027b82 */ /* 0x000e620000000a00 */
[----:B------:R-:W5:Y:S01]  /*6910*/  LDCU.64 UR4, c[0x4][0x10] ;  /* 0x01000200ff0477ac */ /* 0x000f620008000a00 */
[----:B--2---:R-:W-:Y:S01]  /*6920*/  MOV R5, UR9 ;  /* 0x0000000900057c02 */ /* 0x004fe20008000f00 */
[----:B------:R-:W-:Y:S01]  /*6930*/  IMAD.U32 R4, RZ, RZ, UR8 ;  /* 0x00000008ff047e24 */ /* 0x000fe2000f8e00ff */
[----:B----4-:R-:W-:Y:S01]  /*6940*/  MOV R7, UR7 ;  /* 0x0000000700077c02 */ /* 0x010fe20008000f00 */
[----:B------:R-:W-:Y:S01]  /*6950*/  IMAD.U32 R6, RZ, RZ, UR6 ;  /* 0x00000006ff067e24 */ /* 0x000fe2000f8e00ff */
[----:B-----5:R-:W-:Y:S01]  /*6960*/  MOV R11, UR5 ;  /* 0x00000005000b7c02 */ /* 0x020fe20008000f00 */
[----:B------:R-:W-:Y:S02]  /*6970*/  IMAD.U32 R10, RZ, RZ, UR4 ;  /* 0x00000004ff0a7e24 */ /* 0x000fe4000f8e00ff */
[----:B------:R-:W-:Y:S07]  /*6980*/  LEPC R20, `(.L_x_102) ;  /* 0x000000001014794e */ /* 0x000fee0000000000 */
[----:B-1-3--:R-:W-:Y:S05]  /*6990*/  CALL.ABS.NOINC R2 ;  /* 0x0000000002007343 */ /* 0x00afea0003c00000 */
.L_x_102:
[----:B-1----:R-:W-:Y:S01]  /*69a0*/  SHF.L.U32 R20, R40, 0x10, RZ ;  /* 0x0000001028147819 */ /* 0x002fe200000006ff */
[----:B------:R-:W-:Y:S05]  /*69b0*/  WARPSYNC.ALL ;  /* 0x0000000000007948 */ /* 0x000fea0003800000 */
[----:B------:R-:W-:Y:S01]  /*69c0*/  R2UR UR4, R34 ;  /* 0x00000000220472ca */ /* 0x000fe200000e0000 */
[----:B------:R-:W1:Y:S01]  /*69d0*/  S2R R92, SR_CgaCtaId ;  /* 0x00000000005c7919 */ /* 0x000e620000008800 */
[----:B------:R-:W-:Y:S01]  /*69e0*/  LOP3.LUT R21, R40, 0xffff0000, RZ, 0xc0, !PT ;  /* 0xffff000028157812 */ /* 0x000fe200078ec0ff */
[----:B------:R-:W-:Y:S01]  /*69f0*/  BSSY.RECONVERGENT B0, `(.L_x_103) ;  /* 0x0000054000007945 */ /* 0x000fe20003800200 */
[----:B------:R-:W-:Y:S02]  /*6a00*/  LOP3.LUT R36, R41, 0xffff0000, RZ, 0xc0, !PT ;  /* 0xffff000029247812 */ /* 0x000fe400078ec0ff */
[----:B------:R-:W-:Y:S02]  /*6a10*/  SHF.L.U32 R37, R49, 0x10, RZ ;  /* 0x0000001031257819 */ /* 0x000fe400000006ff */
[----:B------:R-:W-:Y:S02]  /*6a20*/  LOP3.LUT R38, R51, 0xffff0000, RZ, 0xc0, !PT ;  /* 0xffff000033267812 */ /* 0x000fe400078ec0ff */
[----:B------:R-:W-:Y:S02]  /*6a30*/  ISETP.NE.AND P6, PT, R81, RZ, PT ;  /* 0x000000ff5100720c */ /* 0x000fe40003fc5270 */
[----:B------:R-:W-:Y:S01]  /*6a40*/  ISETP.NE.AND P0, PT, R72, RZ, PT ;  /* 0x000000ff4800720c */ /* 0x000fe20003f05270 */
[----:B------:R-:W2:Y:S01]  /*6a50*/  LDTM.16dp256bit.x4 R4, tmem[UR4+0x20] ;  /* 0x00002004000479ee */ /* 0x000ea20008120000 */
[----:B------:R-:W-:Y:S09]  /*6a60*/  MOV R93, UR56 ;  /* 0x00000038005d7c02 */ /* 0x000ff20008000f00 */
[----:B------:R-:W-:Y:S04]  /*6a70*/  @P6 LEA R93, R93, UR50, 0x3 ;  /* 0x000000325d5d6c11 */ /* 0x000fe8000f8e18ff */
[----:B------:R-:W-:Y:S04]  /*6a80*/  @P6 IADD3 R93, PT, PT, R93, 0xa0, RZ ;  /* 0x000000a05d5d6810 */ /* 0x000fe80007ffe0ff */
[----:B-1----:R-:W-:Y:S01]  /*6a90*/  @P6 PRMT R93, R92, 0x654, R93 ;  /* 0x000006545c5d6816 */ /* 0x002fe2000000005d */
[C---:B--2---:R-:W-:Y:S01]  /*6aa0*/  FMUL R0, R33.reuse, R4 ;  /* 0x0000000421007220 */ /* 0x044fe20000400000 */
[C---:B------:R-:W-:Y:S01]  /*6ab0*/  FMUL R2, R33.reuse, R5 ;  /* 0x0000000521027220 */ /* 0x040fe20000400000 */
[C---:B------:R-:W-:Y:S01]  /*6ac0*/  FMUL R3, R33.reuse, R6 ;  /* 0x0000000621037220 */ /* 0x040fe20000400000 */
[----:B------:R-:W-:Y:S01]  /*6ad0*/  FMUL R7, R33, R7 ;  /* 0x0000000721077220 */ /* 0x000fe20000400000 */
[----:B------:R-:W-:Y:S01]  /*6ae0*/  FFMA R0, R35, R20, R0 ;  /* 0x0000001423007223 */ /* 0x000fe20000000000 */
[----:B------:R-:W-:Y:S01]  /*6af0*/  SHF.L.U32 R20, R41, 0x10, RZ ;  /* 0x0000001029147819 */ /* 0x000fe200000006ff */
[----:B------:R-:W-:Y:S01]  /*6b00*/  FFMA R2, R35, R21, R2 ;  /* 0x0000001523027223 */ /* 0x000fe20000000002 */
[----:B------:R-:W-:Y:S01]  /*6b10*/  SHF.L.U32 R21, R43, 0x10, RZ ;  /* 0x000000102b157819 */ /* 0x000fe200000006ff */
[C---:B------:R-:W-:Y:S01]  /*6b20*/  FMUL R4, R33.reuse, R8 ;  /* 0x0000000821047220 */ /* 0x040fe20000400000 */
[----:B------:R-:W-:Y:S01]  /*6b30*/  FMUL R5, R33, R9 ;  /* 0x0000000921057220 */ /* 0x000fe20000400000 */
[C---:B------:R-:W-:Y:S01]  /*6b40*/  FFMA R3, R35.reuse, R20, R3 ;  /* 0x0000001423037223 */ /* 0x040fe20000000003 */
[C---:B------:R-:W-:Y:S01]  /*6b50*/  SHF.L.U32 R20, R42.reuse, 0x10, RZ ;  /* 0x000000102a147819 */ /* 0x040fe200000006ff */
[----:B------:R-:W-:Y:S01]  /*6b60*/  FFMA R7, R35, R36, R7 ;  /* 0x0000002423077223 */ /* 0x000fe20000000007 */
[----:B------:R-:W-:Y:S01]  /*6b70*/  LOP3.LUT R36, R42, 0xffff0000, RZ, 0xc0, !PT ;  /* 0xffff00002a247812 */ /* 0x000fe200078ec0ff */
[----:B------:R-:W-:Y:S01]  /*6b80*/  FMUL R6, R33, R10 ;  /* 0x0000000a21067220 */ /* 0x000fe20000400000 */
[----:B------:R-:W-:Y:S01]  /*6b90*/  F2FP.BF16.F32.PACK_AB R44, R2, R0 ;  /* 0x00000000022c723e */ /* 0x000fe200000010ff */
[----:B------:R-:W-:Y:S01]  /*6ba0*/  FFMA R4, R35, R20, R4 ;  /* 0x0000001423047223 */ /* 0x000fe20000000004 */
[----:B------:R-:W-:Y:S01]  /*6bb0*/  LOP3.LUT R20, R43, 0xffff0000, RZ, 0xc0, !PT ;  /* 0xffff00002b147812 */ /* 0x000fe200078ec0ff */
[----:B------:R-:W-:Y:S01]  /*6bc0*/  FMUL R11, R33, R11 ;  /* 0x0000000b210b7220 */ /* 0x000fe20000400000 */
[----:B------:R-:W-:Y:S01]  /*6bd0*/  F2FP.BF16.F32.PACK_AB R45, R7, R3 ;  /* 0x00000003072d723e */ /* 0x000fe200000010ff */
[C---:B------:R-:W-:Y:S01]  /*6be0*/  FFMA R5, R35.reuse, R36, R5 ;  /* 0x0000002423057223 */ /* 0x040fe20000000005 */
[----:B------:R-:W-:Y:S01]  /*6bf0*/  LOP3.LUT R36, R50, 0xffff0000, RZ, 0xc0, !PT ;  /* 0xffff000032247812 */ /* 0x000fe200078ec0ff */
[C---:B------:R-:W-:Y:S01]  /*6c00*/  FFMA R6, R35.reuse, R21, R6 ;  /* 0x0000001523067223 */ /* 0x040fe20000000006 */
[C---:B------:R-:W-:Y:S01]  /*6c10*/  SHF.L.U32 R21, R48.reuse, 0x10, RZ ;  /* 0x0000001030157819 */ /* 0x040fe200000006ff */
[----:B------:R-:W-:Y:S01]  /*6c20*/  FFMA R11, R35, R20, R11 ;  /* 0x00000014230b7223 */ /* 0x000fe2000000000b */
[----:B------:R-:W-:Y:S01]  /*6c30*/  LOP3.LUT R20, R48, 0xffff0000, RZ, 0xc0, !PT ;  /* 0xffff000030147812 */ /* 0x000fe200078ec0ff */
[----:B------:R-:W-:Y:S01]  /*6c40*/  FMUL R8, R33, R12 ;  /* 0x0000000c21087220 */ /* 0x000fe20000400000 */
[----:B------:R-:W-:Y:S01]  /*6c50*/  F2FP.BF16.F32.PACK_AB R46, R5, R4 ;  /* 0x00000004052e723e */ /* 0x000fe200000010ff */
[C---:B------:R-:W-:Y:S01]  /*6c60*/  FMUL R9, R33.reuse, R13 ;  /* 0x0000000d21097220 */ /* 0x040fe20000400000 */
[----:B------:R-:W-:Y:S01]  /*6c70*/  FMUL R10, R33, R14 ;  /* 0x0000000e210a7220 */ /* 0x000fe20000400000 */
[----:B------:R-:W-:Y:S01]  /*6c80*/  FFMA R8, R35, R21, R8 ;  /* 0x0000001523087223 */ /* 0x000fe20000000008 */
[----:B------:R-:W-:Y:S01]  /*6c90*/  FMUL R15, R33, R15 ;  /* 0x0000000f210f7220 */ /* 0x000fe20000400000 */
[----:B------:R-:W-:Y:S01]  /*6ca0*/  FFMA R9, R35, R20, R9 ;  /* 0x0000001423097223 */ /* 0x000fe20000000009 */
[----:B------:R-:W-:Y:S01]  /*6cb0*/  LOP3.LUT R20, R49, 0xffff0000, RZ, 0xc0, !PT ;  /* 0xffff000031147812 */ /* 0x000fe200078ec0ff */
[----:B------:R-:W-:Y:S01]  /*6cc0*/  FFMA R10, R35, R37, R10 ;  /* 0x00000025230a7223 */ /* 0x000fe2000000000a */
[----:B------:R-:W-:Y:S01]  /*6cd0*/  SHF.L.U32 R21, R50, 0x10, RZ ;  /* 0x0000001032157819 */ /* 0x000fe200000006ff */
[C---:B------:R-:W-:Y:S01]  /*6ce0*/  FMUL R12, R33.reuse, R16 ;  /* 0x00000010210c7220 */ /* 0x040fe20000400000 */
        /* <DEDUP_REMOVED lines=11> */
[----:B------:R-:W-:Y:S01]  /*6da0*/  F2FP.BF16.F32.PACK_AB R89, R15, R10 ;  /* 0x0000000a0f59723e */ /* 0x000fe200000010ff */
[----:B------:R1:W-:Y:S01]  /*6db0*/  STSM.16.M88.4 [R84+0x1200], R44 ;  /* 0x0012002c54007844 */ /* 0x0003e20000000200 */
[----:B------:R-:W-:Y:S02]  /*6dc0*/  F2FP.BF16.F32.PACK_AB R90, R13, R12 ;  /* 0x0000000c0d5a723e */ /* 0x000fe400000010ff */
[----:B------:R-:W-:Y:S02]  /*6dd0*/  F2FP.BF16.F32.PACK_AB R91, R19, R14 ;  /* 0x0000000e135b723e */ /* 0x000fe400000010ff */
[----:B------:R-:W-:Y:S02]  /*6de0*/  LEA R16, R39, UR50, 0x3 ;  /* 0x0000003227107c11 */ /* 0x000fe4000f8e18ff */
[----:B------:R-:W-:Y:S01]  /*6df0*/  @P6 SHF.L.U32 R17, R70, 0x1f, RZ ;  /* 0x0000001f46116819 */ /* 0x000fe200000006ff */
        /* <DEDUP_REMOVED lines=9> */
[----:B------:R-:W-:Y:S01]  /*6e90*/  R2UR UR10, R79 ;  /* 0x000000004f0a72ca */ /* 0x000fe200000e0000 */
[----:B------:R-:W-:Y:S01]  /*6ea0*/  UIADD3 UR4, UP0, UPT, UR54, 0x680, URZ ;  /* 0x0000068036047890 */ /* 0x000fe2000ff1e0ff */
[----:B------:R-:W-:Y:S01]  /*6eb0*/  R2UR UR11, R77 ;  /* 0x000000004d0b72ca */ /* 0x000fe200000e0000 */
[----:B------:R-:W-:Y:S01]  /*6ec0*/  UIADD3 UR9, UPT, UPT, UR41, 0x20, URZ ;  /* 0x0000002029097890 */ /* 0x000fe2000fffe0ff */
[----:B------:R-:W-:Y:S01]  /*6ed0*/  R2UR UR12, R78 ;  /* 0x000000004e0c72ca */ /* 0x000fe200000e0000 */
[----:B------:R-:W-:Y:S02]  /*6ee0*/  UIADD3 UR8, UPT, UPT, UR50, 0x1200, URZ ;  /* 0x0000120032087890 */ /* 0x000fe4000fffe0ff */
[----:B------:R-:W-:Y:S10]  /*6ef0*/  UIADD3.X UR5, UPT, UPT, URZ, UR55, URZ, UP0, !UPT ;  /* 0x00000037ff057290 */ /* 0x000ff400087fe4ff */
[----:B------:R2:W-:Y:S01]  /*6f00*/  UTMASTG.4D.IM2COL [UR8], [UR4] ;  /* 0x00000008040073b5 */ /* 0x0005e20008058000 */
[----:B------:R0:W-:Y:S01]  /*6f10*/  UTMACMDFLUSH ;  /* 0x00000000000079b7 */ /* 0x0001e20000000000 */
[----:B--2---:R-:W-:Y:S04]  /*6f20*/  DEPBAR.LE SB0, 0x1 ;  /* 0x000080400000791a */ /* 0x004fe80000000000 */
.L_x_104:
[----:B------:R-:W-:Y:S05]  /*6f30*/  BSYNC.RECONVERGENT B0 ;  /* 0x0000000000007941 */ /* 0x000fea0003800200 */
.L_x_103:
[----:B------:R-:W-:Y:S01]  /*6f40*/  BAR.SYNC.DEFER_BLOCKING 0x1, 0x80 ;  /* 0x0042000000007b1d */ /* 0x000fe20000010000 */
[----:B------:R-:W-:Y:S04]  /*6f50*/  UIADD3 UR40, UPT, UPT, UR56, 0x1, URZ ;  /* 0x0000000138287890 */ /* 0x000fe8000fffe0ff */
[----:B------:R-:W-:Y:S04]  /*6f60*/  UISETP.NE.AND UP0, UPT, UR40, 0x4, UPT ;  /* 0x000000042800788c */ /* 0x000fe8000bf05270 */
[----:B------:R-:W-:Y:S01]  /*6f70*/  USEL UR40, UR40, URZ, UP0 ;  /* 0x000000ff28287287 */ /* 0x000fe20008000000 */
[----:B------:R2:W-:Y:S01]  /*6f80*/  @P6 SYNCS.ARRIVE.TRANS64.RED.A1T0 RZ, [R93+URZ], RZ ;  /* 0x000000ff5dff69a7 */ /* 0x0005e200081004ff */
[----:B------:R-:W-:Y:S01]  /*6f90*/  BSSY B1, `(.L_x_105) ;  /* 0x0000014000017945 */ /* 0x000fe20003800000 */
[----:B------:R-:W4:Y:S02]  /*6fa0*/  @P6 SYNCS.PHASECHK.TRANS64.TRYWAIT P0, [R16+URZ+0x80], R17 ;  /* 0x00008011100065a7 */ /* 0x000f2400080011ff */
[----:B----4-:R-:W-:Y:S01]  /*6fb0*/  @P6 SEL R85, RZ, 0x1, !P0 ;  /* 0x00000001ff556807 */ /* 0x010fe20004000000 */
[----:B--2---:R-:W-:Y:S06]  /*6fc0*/  @!P6 BRA `(.L_x_106) ;  /* 0x000000000040e947 */ /* 0x004fec0003800000 */
[----:B------:R-:W-:Y:S01]  /*6fd0*/  ISETP.NE.AND P1, PT, R87, RZ, PT ;  /* 0x000000ff5700720c */ /* 0x000fe20003f25270 */
[----:B------:R-:W-:Y:S01]  /*6fe0*/  BSSY B0, `(.L_x_107) ;  /* 0x0000009000007945 */ /* 0x000fe20003800000 */
[----:B------:R-:W-:Y:S11]  /*6ff0*/  ISETP.NE.AND P0, PT, R85, RZ, PT ;  /* 0x000000ff5500720c */ /* 0x000ff60003f05270 */
[----:B------:R-:W-:Y:S05]  /*7000*/  @P1 IMAD R2, R39, 0x1000, R86 ;  /* 0x0000100027021824 */ /* 0x000fea00078e0256 */
[----:B------:R-:W-:Y:S05]  /*7010*/  @P1 IADD3 R0, PT, PT, R2, UR50, RZ ;  /* 0x0000003202001c10 */ /* 0x000fea000fffe0ff */
[----:B------:R-:W-:Y:S01]  /*7020*/  @P1 IMAD.IADD R0, R75, 0x1, R0 ;  /* 0x000000014b001824 */ /* 0x000fe200078e0200 */
[----:B------:R-:W-:Y:S06]  /*7030*/  @P0 BRA `(.L_x_108) ;  /* 0x00000000000c0947 */ /* 0x000fec0003800000 */
[----:B------:R-:W-:Y:S04]  /*7040*/  SHF.L.U32 R3, R70, 0x1f, RZ ;  /* 0x0000001f46037819 */ /* 0x000fe800000006ff */
[----:B------:R-:W2:Y:S02]  /*7050*/  SYNCS.PHASECHK.TRANS64.TRYWAIT P0, [R16+URZ+0x80], R3 ;  /* 0x00008003100075a7 */ /* 0x000ea400080011ff */
[----:B--2---:R-:W-:Y:S05]  /*7060*/  @!P0 BRA `(.L_x_109) ;  /* 0x0000001c007c8947 */ /* 0x004fea0003800000 */
.L_x_108:
[----:B------:R-:W-:Y:S05]  /*7070*/  BSYNC B0 ;  /* 0x0000000000007941 */ /* 0x000fea0003800000 */
.L_x_107:
[----:B------:R-:W-:Y:S02]  /*7080*/  ISETP.NE.AND P0, PT, R87, RZ, PT ;  /* 0x000000ff5700720c */ /* 0x000fe40003f05270 */
[----:B------:R-:W-:Y:S11]  /*7090*/  IADD3 R39, PT, PT, R39, 0x1, RZ ;  /* 0x0000000127277810 */ /* 0x000ff60007ffe0ff */
[----:B------:R-:W-:Y:S05]  /*70a0*/  @P0 WARPSYNC.ALL ;  /* 0x0000000000000948 */ /* 0x000fea0003800000 */
[----:B------:R4:W1:Y:S04]  /*70b0*/  @P0 LDSM.16.M88.4 R40, [R2+UR50+0x200] ;  /* 0x000200320228083b */ /* 0x0008680008000200 */
[----:B------:R4:W1:Y:S02]  /*70c0*/  @P0 LDSM.16.M88.4 R48, [R0+0x200] ;  /* 0x000200000030083b */ /* 0x0008640000000200 */
.L_x_106:
[----:B------:R-:W-:Y:S05]  /*70d0*/  BSYNC B1 ;  /* 0x0000000000017941 */ /* 0x000fea0003800000 */
.L_x_105:
[----:B----4-:R-:W-:Y:S05]  /*70e0*/  VIADD R0, R34, 0x40 ;  /* 0x0000004022007836 */ /* 0x010fea0000000000 */
[----:B------:R-:W-:Y:S04]  /*70f0*/  SHF.R.U32.HI R0, RZ, 0x15, R0 ;  /* 0x00000015ff007819 */ /* 0x000fe80000011600 */
[----:B------:R-:W-:Y:S11]  /*7100*/  LOP3.LUT P0, RZ, R0, 0x3, R73, 0x48, !PT ;  /* 0x0000000300ff7812 */ /* 0x000ff60007804849 */
[----:B------:R-:W-:Y:S02]  /*7110*/  @!UPT UIADD3 URZ, UPT, UPT, URZ, URZ, URZ ;  /* 0x000000fffffff290 */ /* 0x000fe4000fffe0ff */
[----:B------:R-:W-:Y:S05]  /*7120*/  @!P0 BRA `(.L_x_110) ;  /* 0x0000000000408947 */ /* 0x000fea0003800000 */
[----:B------:R-:W4:Y:S01]  /*7130*/  LDCU.64 UR8, c[0x4][0x70] ;  /* 0x01000e00ff0877ac */ /* 0x000f220008000a00 */
[----:B--2---:R-:W-:Y:S01]  /*7140*/  MOV R3, 0x0 ;  /* 0x0000000000037802 */ /* 0x004fe20000000f00 */
[----:B------:R-:W-:Y:S02]  /*7150*/  HFMA2 R12, -RZ, RZ, 0, 5.9604644775390625e-08 ;  /* 0x00000001ff0c7431 */ /* 0x000fe400000001ff */
[----:B------:R-:W-:Y:S02]  /*7160*/  IMAD.MOV.U32 R8, RZ, RZ, 0x192 ;  /* 0x00000192ff087424 */ /* 0x000fe400078e00ff */
[----:B------:R-:W-:Y:S01]  /*7170*/  IMAD.MOV.U32 R13, RZ, RZ, RZ ;  /* 0x000000ffff0d7224 */ /* 0x000fe200078e00ff */
[----:B------:R-:W2:Y:S01]  /*7180*/  LDCU.64 UR6, c[0x4][0x78] ;  /* 0x01000f00ff0677ac */ /* 0x000ea20008000a00 */
[----:B------:R-:W1:Y:S01]  /*7190*/  LDC.64 R2, c[0x4][R3] ;  /* 0x0100000003027b82 */ /* 0x000e620000000a00 */
[----:B------:R-:W5:Y:S01]  /*71a0*/  LDCU.64 UR4, c[0x4][0x10] ;  /* 0x01000200ff0477ac */ /* 0x000f620008000a00 */
[----:B----4-:R-:W-:Y:S01]  /*71b0*/  MOV R5, UR9 ;  /* 0x0000000900057c02 */ /* 0x010fe20008000f00 */
[----:B------:R-:W-:Y:S01]  /*71c0*/  IMAD.U32 R4, RZ, RZ, UR8 ;  /* 0x00000008ff047e24 */ /* 0x000fe2000f8e00ff */
[----:B--2---:R-:W-:Y:S01]  /*71d0*/  MOV R7, UR7 ;  /* 0x0000000700077c02 */ /* 0x004fe20008000f00 */
[----:B------:R-:W-:Y:S01]  /*71e0*/  IMAD.U32 R6, RZ, RZ, UR6 ;  /* 0x00000006ff067e24 */ /* 0x000fe2000f8e00ff */
[----:B-----5:R-:W-:Y:S01]  /*71f0*/  MOV R11, UR5 ;  /* 0x00000005000b7c02 */ /* 0x020fe20008000f00 */
[----:B------:R-:W-:Y:S02]  /*7200*/  IMAD.U32 R10, RZ, RZ, UR4 ;  /* 0x00000004ff0a7e24 */ /* 0x000fe4000f8e00ff */
[----:B------:R-:W-:Y:S07]  /*7210*/  LEPC R20, `(.L_x_110) ;  /* 0x000000001014794e */ /* 0x000fee0000000000 */
[----:B-1-3--:R-:W-:Y:S05]  /*7220*/  CALL.ABS.NOINC R2 ;  /* 0x0000000002007343 */ /* 0x00afea0003c00000 */
.L_x_110:
[----:B-1----:R-:W-:Y:S01]  /*7230*/  SHF.L.U32 R20, R40, 0x10, RZ ;  /* 0x0000001028147819 */ /* 0x002fe200000006ff */
[----:B------:R-:W-:Y:S05]  /*7240*/  WARPSYNC.ALL ;  /* 0x0000000000007948 */ /* 0x000fea0003800000 */
[----:B------:R-:W-:Y:S01]  /*7250*/  R2UR UR4, R34 ;  /* 0x00000000220472ca */ /* 0x000fe200000e0000 */
[----:B------:R-:W-:Y:S01]  /*7260*/  BSSY.RECONVERGENT B0, `(.L_x_111) ;  /* 0x0000055000007945 */ /* 0x000fe20003800200 */
[----:B------:R-:W-:Y:S02]  /*7270*/  LOP3.LUT R21, R40, 0xffff0000, RZ, 0xc0, !PT ;  /* 0xffff000028157812 */ /* 0x000fe400078ec0ff */
[----:B------:R-:W-:Y:S02]  /*7280*/  LOP3.LUT R36, R41, 0xffff0000, RZ, 0xc0, !PT ;  /* 0xffff000029247812 */ /* 0x000fe400078ec0ff */
[----:B------:R-:W-:Y:S02]  /*7290*/  SHF.L.U32 R37, R43, 0x10, RZ ;  /* 0x000000102b257819 */ /* 0x000fe400000006ff */
[----:B------:R-:W-:Y:S02]  /*72a0*/  LOP3.LUT R38, R51, 0xffff0000, RZ, 0xc0, !PT ;  /* 0xffff000033267812 */ /* 0x000fe400078ec0ff */
[----:B------:R-:W-:Y:S02]  /*72b0*/  ISETP.NE.AND P6, PT, R81, RZ, PT ;  /* 0x000000ff5100720c */ /* 0x000fe40003fc5270 */
[----:B------:R-:W-:Y:S01]  /*72c0*/  ISETP.NE.AND P0, PT, R72, RZ, PT ;  /* 0x000000ff4800720c */ /* 0x000fe20003f05270 */
[----:B--2---:R-:W1:Y:S01]  /*72d0*/  LDTM.16dp256bit.x4 R4, tmem[UR4+0x40] ;  /* 0x00004004000479ee */ /* 0x004e620008120000 */
[----:B------:R-:W-:Y:S09]  /*72e0*/  MOV R93, UR40 ;  /* 0x00000028005d7c02 */ /* 0x000ff20008000f00 */
[----:B------:R-:W-:Y:S04]  /*72f0*/  @P6 LEA R93, R93, UR50, 0x3 ;  /* 0x000000325d5d6c11 */ /* 0x000fe8000f8e18ff */
[----:B------:R-:W-:Y:S04]  /*7300*/  @P6 IADD3 R93, PT, PT, R93, 0xa0, RZ ;  /* 0x000000a05d5d6810 */ /* 0x000fe80007ffe0ff */
[----:B------:R-:W-:Y:S01]  /*7310*/  @P6 PRMT R93, R92, 0x654, R93 ;  /* 0x000006545c5d6816 */ /* 0x000fe2000000005d */
[C---:B-1----:R-:W-:Y:S01]  /*7320*/  FMUL R0, R33.reuse, R4 ;  /* 0x0000000421007220 */ /* 0x042fe20000400000 */
[C---:B------:R-:W-:Y:S01]  /*7330*/  FMUL R2, R33.reuse, R5 ;  /* 0x0000000521027220 */ /* 0x040fe20000400000 */
[C---:B------:R-:W-:Y:S01]  /*7340*/  FMUL R3, R33.reuse, R6 ;  /* 0x0000000621037220 */ /* 0x040fe20000400000 */
[----:B------:R-:W-:Y:S01]  /*7350*/  FMUL R7, R33, R7 ;  /* 0x0000000721077220 */ /* 0x000fe20000400000 */
[----:B------:R-:W-:Y:S01]  /*7360*/  FFMA R0, R35, R20, R0 ;  /* 0x0000001423007223 */ /* 0x000fe20000000000 */
[----:B------:R-:W-:Y:S01]  /*7370*/  SHF.L.U32 R20, R41, 0x10, RZ ;  /* 0x0000001029147819 */ /* 0x000fe200000006ff */
[----:B------:R-:W-:Y:S01]  /*7380*/  FFMA R2, R35, R21, R2 ;  /* 0x0000001523027223 */ /* 0x000fe20000000002 */
[C---:B------:R-:W-:Y:S01]  /*7390*/  SHF.L.U32 R21, R42.reuse, 0x10, RZ ;  /* 0x000000102a157819 */ /* 0x040fe200000006ff */
[C---:B------:R-:W-:Y:S01]  /*73a0*/  FMUL R4, R33.reuse, R8 ;  /* 0x0000000821047220 */ /* 0x040fe20000400000 */
[----:B------:R-:W-:Y:S01]  /*73b0*/  FMUL R5, R33, R9 ;  /* 0x0000000921057220 */ /* 0x000fe20000400000 */
[C---:B------:R-:W-:Y:S01]  /*73c0*/  FFMA R3, R35.reuse, R20, R3 ;  /* 0x0000001423037223 */ /* 0x040fe20000000003 */
[----:B------:R-:W-:Y:S01]  /*73d0*/  LOP3.LUT R20, R42, 0xffff0000, RZ, 0xc0, !PT ;  /* 0xffff00002a147812 */ /* 0x000fe200078ec0ff */
[----:B------:R-:W-:Y:S01]  /*73e0*/  FFMA R7, R35, R36, R7 ;  /* 0x0000002423077223 */ /* 0x000fe20000000007 */
[----:B------:R-:W-:Y:S01]  /*73f0*/  LOP3.LUT R36, R43, 0xffff0000, RZ, 0xc0, !PT ;  /* 0xffff00002b247812 */ /* 0x000fe200078ec0ff */
[C---:B------:R-:W-:Y:S01]  /*7400*/  FMUL R6, R33.reuse, R10 ;  /* 0x0000000a21067220 */ /* 0x040fe20000400000 */
[----:B------:R-:W-:Y:S01]  /*7410*/  F2FP.BF16.F32.PACK_AB R44, R2, R0 ;  /* 0x00000000022c723e */ /* 0x000fe200000010ff */
[----:B------:R-:W-:Y:S01]  /*7420*/  FMUL R11, R33, R11 ;  /* 0x0000000b210b7220 */ /* 0x000fe20000400000 */
[----:B------:R-:W-:Y:S01]  /*7430*/  F2FP.BF16.F32.PACK_AB R45, R7, R3 ;  /* 0x00000003072d723e */ /* 0x000fe200000010ff */
[----:B------:R-:W-:Y:S01]  /*7440*/  FFMA R4, R35, R21, R4 ;  /* 0x0000001523047223 */ /* 0x000fe20000000004 */
[----:B------:R-:W-:Y:S01]  /*7450*/  SHF.L.U32 R21, R49, 0x10, RZ ;  /* 0x0000001031157819 */ /* 0x000fe200000006ff */
[C---:B------:R-:W-:Y:S01]  /*7460*/  FFMA R5, R35.reuse, R20, R5 ;  /* 0x0000001423057223 */ /* 0x040fe20000000005 */
[C---:B------:R-:W-:Y:S01]  /*7470*/  SHF.L.U32 R20, R48.reuse, 0x10, RZ ;  /* 0x0000001030147819 */ /* 0x040fe200000006ff */
[----:B------:R-:W-:Y:S01]  /*7480*/  FFMA R6, R35, R37, R6 ;  /* 0x0000002523067223 */ /* 0x000fe20000000006 */
[----:B------:R-:W-:Y:S01]  /*7490*/  SHF.L.U32 R37, R51, 0x10, RZ ;  /* 0x0000001033257819 */ /* 0x000fe200000006ff */
[----:B------:R-:W-:Y:S01]  /*74a0*/  FFMA R11, R35, R36, R11 ;  /* 0x00000024230b7223 */ /* 0x000fe2000000000b */
[----:B------:R-:W-:Y:S01]  /*74b0*/  LOP3.LUT R36, R48, 0xffff0000, RZ, 0xc0, !PT ;  /* 0xffff000030247812 */ /* 0x000fe200078ec0ff */
[----:B------:R-:W-:Y:S01]  /*74c0*/  FMUL R8, R33, R12 ;  /* 0x0000000c21087220 */ /* 0x000fe20000400000 */
[----:B------:R-:W-:Y:S01]  /*74d0*/  F2FP.BF16.F32.PACK_AB R46, R5, R4 ;  /* 0x00000004052e723e */ /* 0x000fe200000010ff */
[C---:B------:R-:W-:Y:S01]  /*74e0*/  FMUL R9, R33.reuse, R13 ;  /* 0x0000000d21097220 */ /* 0x040fe20000400000 */
[----:B------:R-:W-:Y:S01]  /*74f0*/  FMUL R10, R33, R14 ;  /* 0x0000000e210a7220 */ /* 0x000fe20000400000 */
[----:B------:R-:W-:Y:S01]  /*7500*/  FFMA R8, R35, R20, R8 ;  /* 0x0000001423087223 */ /* 0x000fe20000000008 */
[----:B------:R-:W-:Y:S01]  /*7510*/  LOP3.LUT R20, R49, 0xffff0000, RZ, 0xc0, !PT ;  /* 0xffff000031147812 */ /* 0x000fe200078ec0ff */
[C---:B------:R-:W-:Y:S01]  /*7520*/  FFMA R9, R35.reuse, R36, R9 ;  /* 0x0000002423097223 */ /* 0x040fe20000000009 */
[----:B------:R-:W-:Y:S01]  /*7530*/  FFMA R10, R35, R21, R10 ;  /* 0x00000015230a7223 */ /* 0x000fe2000000000a */
[C---:B------:R-:W-:Y:S01]  /*7540*/  FMUL R15, R33.reuse, R15 ;  /* 0x0000000f210f7220 */ /* 0x040fe20000400000 */
[C---:B------:R-:W-:Y:S01]  /*7550*/  SHF.L.U32 R21, R50.reuse, 0x10, RZ ;  /* 0x0000001032157819 */ /* 0x040fe200000006ff */
[C---:B------:R-:W-:Y:S01]  /*7560*/  FMUL R12, R33.reuse, R16 ;  /* 0x00000010210c7220 */ /* 0x040fe20000400000 */
[----:B------:R-:W-:Y:S01]  /*7570*/  LOP3.LUT R36, R50, 0xffff0000, RZ, 0xc0, !PT ;  /* 0xffff000032247812 */ /* 0x000fe200078ec0ff */
[C---:B------:R-:W-:Y:S01]  /*7580*/  FMUL R13, R33.reuse, R17 ;  /* 0x00000011210d7220 */ /* 0x040fe20000400000 */
        /* <DEDUP_REMOVED lines=34> */
.L_x_112:
[----:B------:R-:W-:Y:S05]  /*77b0*/  BSYNC.RECONVERGENT B0 ;  /* 0x0000000000007941 */ /* 0x000fea0003800200 */
.L_x_111:
        /* <DEDUP_REMOVED lines=19> */
.L_x_116:
[----:B------:R-:W-:Y:S05]  /*78f0*/  BSYNC B0 ;  /* 0x0000000000007941 */ /* 0x000fea0003800000 */
.L_x_115:
[----:B------:R-:W-:Y:S11]  /*7900*/  ISETP.NE.AND P0, PT, R87, RZ, PT ;  /* 0x000000ff5700720c */ /* 0x000ff60003f05270 */
[----:B------:R-:W-:Y:S02]  /*7910*/  @!UPT UIADD3 URZ, UPT, UPT, URZ, URZ, URZ ;  /* 0x000000fffffff290 */ /* 0x000fe4000fffe0ff */
[----:B------:R-:W-:Y:S05]  /*7920*/  @P0 WARPSYNC.ALL ;  /* 0x0000000000000948 */ /* 0x000fea0003800000 */
[----:B------:R4:W1:Y:S04]  /*7930*/  @P0 LDSM.16.M88.4 R40, [R39+UR50+0x200] ;  /* 0x000200322728083b */ /* 0x0008680008000200 */
[----:B------:R4:W1:Y:S02]  /*7940*/  @P0 LDSM.16.M88.4 R48, [R2+0x200] ;  /* 0x000200000230083b */ /* 0x0008640000000200 */
.L_x_114:
[----:B------:R-:W-:Y:S05]  /*7950*/  BSYNC B1 ;  /* 0x0000000000017941 */ /* 0x000fea0003800000 */
.L_x_113:
[----:B--2---:R-:W-:Y:S05]  /*7960*/  VIADD R0, R34, 0x60 ;  /* 0x0000006022007836 */ /* 0x004fea0000000000 */
        /* <DEDUP_REMOVED lines=9> */
[----:B------:R-:W5:Y:S01]  /*7a00*/  LDCU.64 UR6, c[0x4][0x78] ;  /* 0x01000f00ff0677ac */ /* 0x000f620008000a00 */
[----:B----4-:R-:W4:Y:S01]  /*7a10*/  LDC.64 R2, c[0x4][R3] ;  /* 0x0100000003027b82 */ /* 0x010f220000000a00 */
[----:B------:R-:W3:Y:S01]  /*7a20*/  LDCU.64 UR4, c[0x4][0x10] ;  /* 0x01000200ff0477ac */ /* 0x000ee20008000a00 */
[----:B--2---:R-:W-:Y:S01]  /*7a30*/  MOV R5, UR9 ;  /* 0x0000000900057c02 */ /* 0x004fe20008000f00 */
[----:B------:R-:W-:Y:S01]  /*7a40*/  IMAD.U32 R4, RZ, RZ, UR8 ;  /* 0x00000008ff047e24 */ /* 0x000fe2000f8e00ff */
[----:B-----5:R-:W-:Y:S01]  /*7a50*/  MOV R7, UR7 ;  /* 0x0000000700077c02 */ /* 0x020fe20008000f00 */
[----:B------:R-:W-:Y:S01]  /*7a60*/  IMAD.U32 R6, RZ, RZ, UR6 ;  /* 0x00000006ff067e24 */ /* 0x000fe2000f8e00ff */
[----:B---3--:R-:W-:Y:S01]  /*7a70*/  MOV R11, UR5 ;  /* 0x00000005000b7c02 */ /* 0x008fe20008000f00 */
[----:B------:R-:W-:Y:S02]  /*7a80*/  IMAD.U32 R10, RZ, RZ, UR4 ;  /* 0x00000004ff0a7e24 */ /* 0x000fe4000f8e00ff */
[----:B------:R-:W-:Y:S07]  /*7a90*/  LEPC R20, `(.L_x_118) ;  /* 0x000000001014794e */ /* 0x000fee0000000000 */
[----:B-1--4-:R-:W-:Y:S05]  /*7aa0*/  CALL.ABS.NOINC R2 ;  /* 0x0000000002007343 */ /* 0x012fea0003c00000 */
.L_x_118:
[----:B------:R-:W-:Y:S01]  /*7ab0*/  ISETP.NE.AND P0, PT, R72, RZ, PT ;  /* 0x000000ff4800720c */ /* 0x000fe20003f05270 */
[----:B------:R-:W-:Y:S05]  /*7ac0*/  WARPSYNC.ALL ;  /* 0x0000000000007948 */ /* 0x000fea0003800000 */
[----:B------:R-:W-:Y:S01]  /*7ad0*/  R2UR UR4, R34 ;  /* 0x00000000220472ca */ /* 0x000fe200000e0000 */
[----:B------:R-:W-:Y:S01]  /*7ae0*/  BSSY.RECONVERGENT B0, `(.L_x_119) ;  /* 0x0000053000007945 */ /* 0x000fe20003800200 */
[----:B------:R-:W-:Y:S02]  /*7af0*/  R2UR UR5, R83 ;  /* 0x00000000530572ca */ /* 0x000fe400000e0000 */
[C---:B-1----:R-:W-:Y:S02]  /*7b00*/  SHF.L.U32 R20, R40.reuse, 0x10, RZ ;  /* 0x0000001028147819 */ /* 0x042fe400000006ff */
[----:B------:R-:W-:Y:S02]  /*7b10*/  LOP3.LUT R36, R40, 0xffff0000, RZ, 0xc0, !PT ;  /* 0xffff000028247812 */ /* 0x000fe400078ec0ff */
[C---:B------:R-:W-:Y:S02]  /*7b20*/  SHF.L.U32 R21, R41.reuse, 0x10, RZ ;  /* 0x0000001029157819 */ /* 0x040fe400000006ff */
[----:B------:R-:W-:Y:S02]  /*7b30*/  LOP3.LUT R38, R41, 0xffff0000, RZ, 0xc0, !PT ;  /* 0xffff000029267812 */ /* 0x000fe400078ec0ff */
[C---:B------:R-:W-:Y:S01]  /*7b40*/  SHF.L.U32 R37, R42.reuse, 0x10, RZ ;  /* 0x000000102a257819 */ /* 0x040fe200000006ff */
[----:B------:R-:W1:Y:S01]  /*7b50*/  LDTM.16dp256bit.x4 R4, tmem[UR4+0x60] ;  /* 0x00006004000479ee */ /* 0x000e620008120000 */
[----:B------:R-:W-:Y:S01]  /*7b60*/  LOP3.LUT R40, R42, 0xffff0000, RZ, 0xc0, !PT ;  /* 0xffff00002a287812 */ /* 0x000fe200078ec0ff */
[----:B------:R-:W-:Y:S01]  /*7b70*/  NOP ;  /* 0x0000000000007918 */ /* 0x000fe20000000000 */
[C---:B----4-:R-:W-:Y:S01]  /*7b80*/  SHF.L.U32 R39, R43.reuse, 0x10, RZ ;  /* 0x000000102b277819 */ /* 0x050fe200000006ff */
[----:B------:R-:W-:Y:S01]  /*7b90*/  UIADD3 UR5, UPT, UPT, UR5, 0xf0, URZ ;  /* 0x000000f005057890 */ /* 0x000fe2000fffe0ff */
[----:B------:R-:W-:Y:S02]  /*7ba0*/  LOP3.LUT R41, R43, 0xffff0000, RZ, 0xc0, !PT ;  /* 0xffff00002b297812 */ /* 0x000fe400078ec0ff */
[C---:B------:R-:W-:Y:S01]  /*7bb0*/  SHF.L.U32 R42, R48.reuse, 0x10, RZ ;  /* 0x00000010302a7819 */ /* 0x040fe200000006ff */
[----:B------:R-:W-:Y:S01]  /*7bc0*/  UPRMT UR5, UR45, 0x654, UR5 ;  /* 0x000006542d057896 */ /* 0x000fe20008000005 */
[----:B------:R-:W-:Y:S02]  /*7bd0*/  LOP3.LUT R43, R48, 0xffff0000, RZ, 0xc0, !PT ;  /* 0xffff0000302b7812 */ /* 0x000fe400078ec0ff */
[C---:B------:R-:W-:Y:S02]  /*7be0*/  SHF.L.U32 R44, R49.reuse, 0x10, RZ ;  /* 0x00000010312c7819 */ /* 0x040fe400000006ff */
[----:B------:R-:W-:Y:S02]  /*7bf0*/  LOP3.LUT R46, R49, 0xffff0000, RZ, 0xc0, !PT ;  /* 0xffff0000312e7812 */ /* 0x000fe400078ec0ff */
[C---:B------:R-:W-:Y:S02]  /*7c00*/  SHF.L.U32 R45, R50.reuse, 0x10, RZ ;  /* 0x00000010322d7819 */ /* 0x040fe400000006ff */
[----:B-1----:R-:W-:Y:S01]  /*7c10*/  SYNCS.ARRIVE.TRANS64.RED.A1T0 RZ, [UR5], RZ ;  /* 0x000000ffffff79a7 */ /* 0x002fe20008100405 */
[----:B------:R-:W-:Y:S02]  /*7c20*/  LOP3.LUT R48, R50, 0xffff0000, RZ, 0xc0, !PT ;  /* 0xffff000032307812 */ /* 0x000fe400078ec0ff */
[C---:B------:R-:W-:Y:S02]  /*7c30*/  SHF.L.U32 R47, R51.reuse, 0x10, RZ ;  /* 0x00000010332f7819 */ /* 0x040fe400000006ff */
[----:B------:R-:W-:Y:S01]  /*7c40*/  LOP3.LUT R50, R51, 0xffff0000, RZ, 0xc0, !PT ;  /* 0xffff000033327812 */ /* 0x000fe200078ec0ff */
[C---:B------:R-:W-:Y:S01]  /*7c50*/  FMUL R4, R33.reuse, R4 ;  /* 0x0000000421047220 */ /* 0x040fe20000400000 */
[C---:B------:R-:W-:Y:S01]  /*7c60*/  FMUL R5, R33.reuse, R5 ;  /* 0x0000000521057220 */ /* 0x040fe20000400000 */
[C---:B------:R-:W-:Y:S01]  /*7c70*/  FMUL R6, R33.reuse, R6 ;  /* 0x0000000621067220 */ /* 0x040fe20000400000 */
[----:B------:R-:W-:Y:S01]  /*7c80*/  FMUL R7, R33, R7 ;  /* 0x0000000721077220 */ /* 0x000fe20000400000 */
[C---:B------:R-:W-:Y:S01]  /*7c90*/  FFMA R4, R35.reuse, R20, R4 ;  /* 0x0000001423047223 */ /* 0x040fe20000000004 */
[C---:B------:R-:W-:Y:S01]  /*7ca0*/  FFMA R5, R35.reuse, R36, R5 ;  /* 0x0000002423057223 */ /* 0x040fe20000000005 */
[C---:B------:R-:W-:Y:S01]  /*7cb0*/  FFMA R6, R35.reuse, R21, R6 ;  /* 0x0000001523067223 */ /* 0x040fe20000000006 */
[----:B------:R-:W-:Y:S01]  /*7cc0*/  FFMA R7, R35, R38, R7 ;  /* 0x0000002623077223 */ /* 0x000fe20000000007 */
[C---:B------:R-:W-:Y:S01]  /*7cd0*/  FMUL R8, R33.reuse, R8 ;  /* 0x0000000821087220 */ /* 0x040fe20000400000 */
[----:B------:R-:W-:Y:S01]  /*7ce0*/  FMUL R9, R33, R9 ;  /* 0x0000000921097220 */ /* 0x000fe20000400000 */
[----:B------:R-:W-:Y:S01]  /*7cf0*/  F2FP.BF16.F32.PACK_AB R88, R5, R4 ;  /* 0x000000040558723e */ /* 0x000fe200000010ff */
[----:B------:R-:W-:Y:S01]  /*7d00*/  FMUL R0, R33, R10 ;  /* 0x0000000a21007220 */ /* 0x000fe20000400000 */
[----:B------:R-:W-:Y:S01]  /*7d10*/  F2FP.BF16.F32.PACK_AB R89, R7, R6 ;  /* 0x000000060759723e */ /* 0x000fe200000010ff */
[C---:B------:R-:W-:Y:S01]  /*7d20*/  FFMA R8, R35.reuse, R37, R8 ;  /* 0x0000002523087223 */ /* 0x040fe20000000008 */
[----:B------:R-:W-:Y:S01]  /*7d30*/  FFMA R9, R35, R40, R9 ;  /* 0x0000002823097223 */ /* 0x000fe20000000009 */
[C---:B------:R-:W-:Y:S01]  /*7d40*/  FMUL R2, R33.reuse, R11 ;  /* 0x0000000b21027220 */ /* 0x040fe20000400000 */
[C---:B------:R-:W-:Y:S01]  /*7d50*/  FMUL R3, R33.reuse, R12 ;  /* 0x0000000c21037220 */ /* 0x040fe20000400000 */
[----:B------:R-:W-:Y:S01]  /*7d60*/  FMUL R10, R33, R13 ;  /* 0x0000000d210a7220 */ /* 0x000fe20000400000 */
[----:B------:R-:W-:Y:S01]  /*7d70*/  FFMA R0, R35, R39, R0 ;  /* 0x0000002723007223 */ /* 0x000fe20000000000 */
        /* <DEDUP_REMOVED lines=41> */
.L_x_120:
[----:B------:R-:W-:Y:S05]  /*8010*/  BSYNC.RECONVERGENT B0 ;  /* 0x0000000000007941 */ /* 0x000fea0003800200 */
.L_x_119:
[----:B------:R-:W-:Y:S01]  /*8020*/  BAR.SYNC.DEFER_BLOCKING 0x1, 0x80 ;  /* 0x0042000000007b1d */ /* 0x000fe20000010000 */
[----:B------:R-:W-:Y:S01]  /*8030*/  UISETP.NE.AND UP0, UPT, UR52, -0x4, UPT ;  /* 0xfffffffc3400788c */ /* 0x000fe2000bf05270 */
[----:B------:R-:W-:Y:S08]  /*8040*/  IADD3 R0, PT, PT, R30, 0x1, RZ ;  /* 0x000000011e007810 */ /* 0x000ff00007ffe0ff */
[----:B------:R-:W-:Y:S05]  /*8050*/  BRA.U !UP0, `(.L_x_121) ;  /* 0x0000000108247547 */ /* 0x000fea000b800000 */
[----:B------:R-:W-:Y:S01]  /*8060*/  ISETP.NE.AND P0, PT, R81, RZ, PT ;  /* 0x000000ff5100720c */ /* 0x000fe20003f05270 */
[----:B------:R-:W-:Y:S01]  /*8070*/  IMAD.U32 R2, RZ, RZ, UR56 ;  /* 0x00000038ff027e24 */ /* 0x000fe2000f8e00ff */
[----:B------:R-:W-:Y:S04]  /*8080*/  UIADD3 UR56, UPT, UPT, UR56, 0x1, URZ ;  /* 0x0000000138387890 */ /* 0x000fe8000fffe0ff */
[----:B------:R-:W-:Y:S04]  /*8090*/  UISETP.NE.AND UP0, UPT, UR56, 0x4, UPT ;  /* 0x000000043800788c */ /* 0x000fe8000bf05270 */
[----:B------:R-:W-:Y:S03]  /*80a0*/  USEL UR56, UR56, URZ, UP0 ;  /* 0x000000ff38387287 */ /* 0x000fe60008000000 */
[----:B------:R-:W-:Y:S05]  /*80b0*/  @P0 LEA R2, R2, UR50, 0x3 ;  /* 0x0000003202020c11 */ /* 0x000fea000f8e18ff */
[----:B------:R-:W-:Y:S05]  /*80c0*/  @P0 VIADD R3, R2, 0xa0 ;  /* 0x000000a002030836 */ /* 0x000fea0000000000 */
[----:B------:R-:W-:Y:S04]  /*80d0*/  @P0 PRMT R3, R92, 0x654, R3 ;  /* 0x000006545c030816 */ /* 0x000fe80000000003 */
[----:B------:R2:W-:Y:S03]  /*80e0*/  @P0 SYNCS.ARRIVE.TRANS64.RED.A1T0 RZ, [R3+URZ], RZ ;  /* 0x000000ff03ff09a7 */ /* 0x0005e600081004ff */
.L_x_121:
[----:B------:R-:W-:Y:S01]  /*80f0*/  ISETP.NE.AND P1, PT, R76, RZ, PT ;  /* 0x000000ff4c00720c */ /* 0x000fe20003f25270 */
[----:B------:R-:W-:Y:S01]  /*8100*/  UIADD3 UR52, UPT, UPT, UR52, 0x4, URZ ;  /* 0x0000000434347890 */ /* 0x000fe2000fffe0ff */
[----:B------:R-:W-:Y:S01]  /*8110*/  ISETP.NE.AND P0, PT, R0, 0x2, PT ;  /* 0x000000020000780c */ /* 0x000fe20003f05270 */
[----:B------:R-:W-:Y:S01]  /*8120*/  UMOV UR57, UR51 ;  /* 0x0000003300397c82 */ /* 0x000fe20008000000 */
[----:B------:R-:W-:Y:S01]  /*8130*/  LOP3.LUT R68, R68, 0x1, RZ, 0x3c, !PT ;  /* 0x0000000144447812 */ /* 0x000fe200078e3cff */
[----:B------:R-:W-:Y:S01]  /*8140*/  IMAD.IADD R16, R29, 0x1, R62 ;  /* 0x000000011d107824 */ /* 0x000fe200078e023e */
[----:B------:R-:W-:Y:S01]  /*8150*/  SEL R2, RZ, 0x1, P0 ;  /* 0x00000001ff027807 */ /* 0x000fe20000000000 */
[----:B------:R-:W-:Y:S01]  /*8160*/  IMAD.IADD R19, R31, 0x1, R64 ;  /* 0x000000011f137824 */ /* 0x000fe200078e0240 */
[----:B------:R-:W-:Y:S02]  /*8170*/  SEL R30, R0, RZ, P0 ;  /* 0x000000ff001e7207 */ /* 0x000fe40000000000 */
[----:B------:R-:W-:Y:S03]  /*8180*/  LOP3.LUT R69, R69, R2, RZ, 0x3c, !PT ;  /* 0x0000000245457212 */ /* 0x000fe600078e3cff */
[----:B------:R-:W-:Y:S05]  /*8190*/  @P1 BRA `(.L_x_122) ;  /* 0xffffffd000041947 */ /* 0x000fea000383ffff */
[----:B------:R-:W-:-:S09]  /*81a0*/  UISETP.NE.AND UP0, UPT, UR53, URZ, UPT ;  /* 0x000000ff3500728c */ /* 0x000fd2000bf05270 */
[----:B------:R-:W-:Y:S05]  /*81b0*/  BRA.U !UP0, `(.L_x_123) ;  /* 0x0000000108487547 */ /* 0x000fea000b800000 */
[----:B------:R-:W4:Y:S02]  /*81c0*/  LDCU.64 UR4, c[0x0][0x890] ;  /* 0x00011200ff0477ac */ /* 0x000f240008000a00 */
[----:B----4-:R-:W-:-:S04]  /*81d0*/  UISETP.NE.U32.AND UP0, UPT, UR4, URZ, UPT ;  /* 0x000000ff0400728c */ /* 0x010fc8000bf05070 */
[----:B------:R-:W-:-:S09]  /*81e0*/  UISETP.NE.AND.EX UP0, UPT, UR5, URZ, UPT, UP0 ;  /* 0x000000ff0500728c */ /* 0x000fd2000bf05300 */
[----:B------:R-:W-:Y:S05]  /*81f0*/  BRA.U UP0, `(.L_x_124) ;  /* 0x00000001000c7547 */ /* 0x000fea000b800000 */
[----:B------:R-:W-:-:S13]  /*8200*/  FSETP.NEU.AND P0, PT, R35, RZ, PT ;  /* 0x000000ff2300720b */ /* 0x000fda0003f0d000 */
[----:B------:R-:W-:Y:S05]  /*8210*/  @!P0 EXIT ;  /* 0x000000000000894d */ /* 0x000fea0003800000 */
[----:B------:R-:W-:Y:S05]  /*8220*/  BRA `(.L_x_123) ;  /* 0x00000000002c7947 */ /* 0x000fea0003800000 */
.L_x_124:
[----:B------:R-:W-:Y:S01]  /*8230*/  ISETP.NE.AND P0, PT, R80, RZ, PT ;  /* 0x000000ff5000720c */ /* 0x000fe20003f05270 */
[----:B------:R-:W-:-:S12]  /*8240*/  BSSY.RECONVERGENT B0, `(.L_x_123) ;  /* 0x0000009000007945 */ /* 0x000fd80003800200 */
[----:B------:R-:W-:Y:S05]  /*8250*/  @P0 BRA `(.L_x_125) ;  /* 0x0000000000140947 */ /* 0x000fea0003800000 */
[----:B------:R-:W4:Y:S02]  /*8260*/  LDCU.64 UR4, c[0x0][0x888] ;  /* 0x00011100ff0477ac */ /* 0x000f240008000a00 */
[----:B----4-:R-:W-:-:S04]  /*8270*/  ISETP.NE.U32.AND P0, PT, RZ, UR4, PT ;  /* 0x00000004ff007c0c */ /* 0x010fc8000bf05070 */
[----:B------:R-:W-:-:S13]  /*8280*/  ISETP.NE.AND.EX P0, PT, RZ, UR5, PT, P0 ;  /* 0x00000005ff007c0c */ /* 0x000fda000bf05300 */
[----:B------:R-:W-:Y:S05]  /*8290*/  @!P0 EXIT ;  /* 0x000000000000894d */ /* 0x000fea0003800000 */
[----:B------:R-:W-:Y:S05]  /*82a0*/  BRA `(.L_x_126) ;  /* 0x0000000000087947 */ /* 0x000fea0003800000 */
.L_x_125:
[----:B------:R-:W-:-:S13]  /*82b0*/  FSETP.NEU.AND P0, PT, R35, RZ, PT ;  /* 0x000000ff2300720b */ /* 0x000fda0003f0d000 */
[----:B------:R-:W-:Y:S05]  /*82c0*/  @!P0 EXIT ;  /* 0x000000000000894d */ /* 0x000fea0003800000 */
.L_x_126:
[----:B------:R-:W-:Y:S05]  /*82d0*/  BSYNC.RECONVERGENT B0 ;  /* 0x0000000000007941 */ /* 0x000fea0003800200 */
.L_x_123:
[----:B------:R-:W-:Y:S01]  /*82e0*/  ULEA UR4, UR56, UR50, 0x3 ;  /* 0x0000003238047291 */ /* 0x000fe2000f8e18ff */
[----:B------:R-:W-:-:S04]  /*82f0*/  DEPBAR.LE SB0, 0x0 ;  /* 0x000080000000791a */ /* 0x000fc80000000000 */
[----:B------:R-:W-:-:S04]  /*8300*/  UIADD3 UR4, UPT, UPT, UR4, 0xa0, URZ ;  /* 0x000000a004047890 */ /* 0x000fc8000fffe0ff */
[----:B------:R-:W-:-:S09]  /*8310*/  UPRMT UR4, UR45, 0x654, UR4 ;  /* 0x000006542d047896 */ /* 0x000fd20008000004 */
[----:B------:R-:W-:Y:S01]  /*8320*/  SYNCS.ARRIVE.TRANS64.RED.A1T0 RZ, [UR4], RZ ;  /* 0x000000ffffff79a7 */ /* 0x000fe20008100404 */
[----:B------:R-:W-:Y:S05]  /*8330*/  EXIT ;  /* 0x000000000000794d */ /* 0x000fea0003800000 */
.L_x_19:
[----:B------:R-:W-:Y:S07]  /*8340*/  MOV R2, UR9 ;  /* 0x0000000900027c02 */ /* 0x000fee0008000f00 */
.L_x_127:
[----:B-1----:R1:W2:Y:S02]  /*8350*/  SYNCS.PHASECHK.TRANS64.TRYWAIT P1, [R2+URZ+0x40], R5 ;  /* 0x00004005020075a7 */ /* 0x0022a400080211ff */
[----:B--2---:R-:W-:Y:S05]  /*8360*/  @!P1 NANOSLEEP.SYNCS 0x989680 ;  /* 0x009896800000995d */ /* 0x004fea0003900000 */
[----:B------:R-:W2:Y:S02]  /*8370*/  @!P1 SYNCS.PHASECHK.TRANS64 P1, [R2+URZ+0x40], R5 ;  /* 0x00004005020095a7 */ /* 0x000ea400080210ff */
[----:B--2---:R-:W-:Y:S05]  /*8380*/  @!P1 BRA `(.L_x_127) ;  /* 0xfffffffc00f09947 */ /* 0x004fea000383ffff */
[----:B------:R-:W-:Y:S05]  /*8390*/  BRA `(.L_x_18) ;  /* 0xffffff9400207947 */ /* 0x000fea000383ffff */
.L_x_25:
[----:B------:R-:W-:Y:S07]  /*83a0*/  MOV R2, UR9 ;  /* 0x0000000900027c02 */ /* 0x000fee0008000f00 */
.L_x_128:
[----:B-1----:R1:W2:Y:S02]  /*83b0*/  SYNCS.PHASECHK.TRANS64.TRYWAIT P0, [R2+URZ+0x40], R5 ;  /* 0x00004005020075a7 */ /* 0x0022a400080011ff */
[----:B--2---:R-:W-:Y:S05]  /*83c0*/  @!P0 NANOSLEEP.SYNCS 0x989680 ;  /* 0x009896800000895d */ /* 0x004fea0003900000 */
[----:B------:R-:W2:Y:S02]  /*83d0*/  @!P0 SYNCS.PHASECHK.TRANS64 P0, [R2+URZ+0x40], R5 ;  /* 0x00004005020085a7 */ /* 0x000ea400080010ff */
[----:B--2---:R-:W-:Y:S05]  /*83e0*/  @!P0 BRA `(.L_x_128) ;  /* 0xfffffffc00f08947 */ /* 0x004fea000383ffff */
[----:B------:R-:W-:Y:S05]  /*83f0*/  BRA `(.L_x_24) ;  /* 0xffffff9800887947 */ /* 0x000fea000383ffff */
.L_x_29:
[----:B-1----:R-:W-:-:S07]  /*8400*/  MOV R2, UR22 ;  /* 0x0000001600027c02 */ /* 0x002fce0008000f00 */
.L_x_129:
[----:B-1----:R1:W4:Y:S02]  /*8410*/  SYNCS.PHASECHK.TRANS64.TRYWAIT P0, [R2+URZ+0xd0], R3 ;  /* 0x0000d003020075a7 */ /* 0x00232400080011ff */
[----:B----4-:R-:W-:Y:S05]  /*8420*/  @!P0 NANOSLEEP.SYNCS 0x989680 ;  /* 0x009896800000895d */ /* 0x010fea0003900000 */
[----:B------:R-:W4:Y:S02]  /*8430*/  @!P0 SYNCS.PHASECHK.TRANS64 P0, [R2+URZ+0xd0], R3 ;  /* 0x0000d003020085a7 */ /* 0x000f2400080010ff */
[----:B----4-:R-:W-:Y:S05]  /*8440*/  @!P0 BRA `(.L_x_129) ;  /* 0xfffffffc00f08947 */ /* 0x010fea000383ffff */
[----:B------:R-:W-:Y:S05]  /*8450*/  BRA `(.L_x_130) ;  /* 0xffffff9c004c7947 */ /* 0x000fea000383ffff */
.L_x_33:
[----:B------:R-:W-:-:S07]  /*8460*/  MOV R0, UR4 ;  /* 0x0000000400007c02 */ /* 0x000fce0008000f00 */
.L_x_131:
[----:B-1----:R1:W4:Y:S02]  /*8470*/  SYNCS.PHASECHK.TRANS64.TRYWAIT P0, [R0+URZ], R3 ;  /* 0x00000003000075a7 */ /* 0x00232400080011ff */
[----:B----4-:R-:W-:Y:S05]  /*8480*/  @!P0 NANOSLEEP.SYNCS 0x989680 ;  /* 0x009896800000895d */ /* 0x010fea0003900000 */
[----:B------:R-:W4:Y:S02]  /*8490*/  @!P0 SYNCS.PHASECHK.TRANS64 P0, [R0+URZ], R3 ;  /* 0x00000003000085a7 */ /* 0x000f2400080010ff */
[----:B----4-:R-:W-:Y:S05]  /*84a0*/  @!P0 BRA `(.L_x_131) ;  /* 0xfffffffc00f08947 */ /* 0x010fea000383ffff */
[----:B------:R-:W-:Y:S05]  /*84b0*/  BRA `(.L_x_132) ;  /* 0xffffffa000a47947 */ /* 0x000fea000383ffff */
.L_x_34:
[----:B------:R-:W-:-:S07]  /*84c0*/  MOV R0, UR4 ;  /* 0x0000000400007c02 */ /* 0x000fce0008000f00 */
.L_x_133:
[----:B-1----:R1:W4:Y:S02]  /*84d0*/  SYNCS.PHASECHK.TRANS64.TRYWAIT P0, [R0+URZ], R3 ;  /* 0x00000003000075a7 */ /* 0x00232400080011ff */
[----:B----4-:R-:W-:Y:S05]  /*84e0*/  @!P0 NANOSLEEP.SYNCS 0x989680 ;  /* 0x009896800000895d */ /* 0x010fea0003900000 */
[----:B------:R-:W4:Y:S02]  /*84f0*/  @!P0 SYNCS.PHASECHK.TRANS64 P0, [R0+URZ], R3 ;  /* 0x00000003000085a7 */ /* 0x000f2400080010ff */
[----:B----4-:R-:W-:Y:S05]  /*8500*/  @!P0 BRA `(.L_x_133) ;  /* 0xfffffffc00f08947 */ /* 0x010fea000383ffff */
[----:B------:R-:W-:Y:S05]  /*8510*/  BRA `(.L_x_134) ;  /* 0xffffffa000b47947 */ /* 0x000fea000383ffff */
.L_x_35:
[----:B------:R-:W-:-:S07]  /*8520*/  MOV R0, UR4 ;  /* 0x0000000400007c02 */ /* 0x000fce0008000f00 */
.L_x_135:
[----:B-1----:R1:W4:Y:S02]  /*8530*/  SYNCS.PHASECHK.TRANS64.TRYWAIT P0, [R0+URZ], R3 ;  /* 0x00000003000075a7 */ /* 0x00232400080011ff */
[----:B----4-:R-:W-:Y:S05]  /*8540*/  @!P0 NANOSLEEP.SYNCS 0x989680 ;  /* 0x009896800000895d */ /* 0x010fea0003900000 */
[----:B------:R-:W4:Y:S02]  /*8550*/  @!P0 SYNCS.PHASECHK.TRANS64 P0, [R0+URZ], R3 ;  /* 0x00000003000085a7 */ /* 0x000f2400080010ff */
[----:B----4-:R-:W-:Y:S05]  /*8560*/  @!P0 BRA `(.L_x_135) ;  /* 0xfffffffc00f08947 */ /* 0x010fea000383ffff */
[----:B------:R-:W-:Y:S05]  /*8570*/  BRA `(.L_x_136) ;  /* 0xffffffa000c47947 */ /* 0x000fea000383ffff */
.L_x_36:
[----:B------:R-:W-:-:S07]  /*8580*/  MOV R0, UR4 ;  /* 0x0000000400007c02 */ /* 0x000fce0008000f00 */
.L_x_137:
[----:B-1----:R1:W4:Y:S02]  /*8590*/  SYNCS.PHASECHK.TRANS64.TRYWAIT P0, [R0+URZ], R3 ;  /* 0x00000003000075a7 */ /* 0x00232400080011ff */
[----:B----4-:R-:W-:Y:S05]  /*85a0*/  @!P0 NANOSLEEP.SYNCS 0x989680 ;  /* 0x009896800000895d */ /* 0x010fea0003900000 */
[----:B------:R-:W4:Y:S02]  /*85b0*/  @!P0 SYNCS.PHASECHK.TRANS64 P0, [R0+URZ], R3 ;  /* 0x00000003000085a7 */ /* 0x000f2400080010ff */
[----:B----4-:R-:W-:Y:S05]  /*85c0*/  @!P0 BRA `(.L_x_137) ;  /* 0xfffffffc00f08947 */ /* 0x010fea000383ffff */
[----:B------:R-:W-:Y:S05]  /*85d0*/  BRA `(.L_x_138) ;  /* 0xffffffa000d47947 */ /* 0x000fea000383ffff */
.L_x_37:
[----:B------:R-:W-:-:S07]  /*85e0*/  MOV R0, UR4 ;  /* 0x0000000400007c02 */ /* 0x000fce0008000f00 */
.L_x_139:
[----:B-1----:R1:W4:Y:S02]  /*85f0*/  SYNCS.PHASECHK.TRANS64.TRYWAIT P0, [R0+URZ], R3 ;  /* 0x00000003000075a7 */ /* 0x00232400080011ff */
[----:B----4-:R-:W-:Y:S05]  /*8600*/  @!P0 NANOSLEEP.SYNCS 0x989680 ;  /* 0x009896800000895d */ /* 0x010fea0003900000 */
[----:B------:R-:W4:Y:S02]  /*8610*/  @!P0 SYNCS.PHASECHK.TRANS64 P0, [R0+URZ], R3 ;  /* 0x00000003000085a7 */ /* 0x000f2400080010ff */
[----:B----4-:R-:W-:Y:S05]  /*8620*/  @!P0 BRA `(.L_x_139) ;  /* 0xfffffffc00f08947 */ /* 0x010fea000383ffff */
[----:B------:R-:W-:Y:S05]  /*8630*/  BRA `(.L_x_140) ;  /* 0xffffffa000e47947 */ /* 0x000fea000383ffff */
.L_x_38:
[----:B------:R-:W-:-:S07]  /*8640*/  MOV R0, UR4 ;  /* 0x0000000400007c02 */ /* 0x000fce0008000f00 */
.L_x_141:
[----:B-1----:R1:W4:Y:S02]  /*8650*/  SYNCS.PHASECHK.TRANS64.TRYWAIT P0, [R0+URZ], R3 ;  /* 0x00000003000075a7 */ /* 0x00232400080011ff */
[----:B----4-:R-:W-:Y:S05]  /*8660*/  @!P0 NANOSLEEP.SYNCS 0x989680 ;  /* 0x009896800000895d */ /* 0x010fea0003900000 */
[----:B------:R-:W4:Y:S02]  /*8670*/  @!P0 SYNCS.PHASECHK.TRANS64 P0, [R0+URZ], R3 ;  /* 0x00000003000085a7 */ /* 0x000f2400080010ff */
[----:B----4-:R-:W-:Y:S05]  /*8680*/  @!P0 BRA `(.L_x_141) ;  /* 0xfffffffc00f08947 */ /* 0x010fea000383ffff */
[----:B------:R-:W-:Y:S05]  /*8690*/  BRA `(.L_x_142) ;  /* 0xffffffa000f47947 */ /* 0x000fea000383ffff */
.L_x_39:
[----:B------:R-:W-:-:S07]  /*86a0*/  MOV R0, UR4 ;  /* 0x0000000400007c02 */ /* 0x000fce0008000f00 */
.L_x_143:
[----:B-1----:R1:W4:Y:S02]  /*86b0*/  SYNCS.PHASECHK.TRANS64.TRYWAIT P0, [R0+URZ], R3 ;  /* 0x00000003000075a7 */ /* 0x00232400080011ff */
[----:B----4-:R-:W-:Y:S05]  /*86c0*/  @!P0 NANOSLEEP.SYNCS 0x989680 ;  /* 0x009896800000895d */ /* 0x010fea0003900000 */
[----:B------:R-:W4:Y:S02]  /*86d0*/  @!P0 SYNCS.PHASECHK.TRANS64 P0, [R0+URZ], R3 ;  /* 0x00000003000085a7 */ /* 0x000f2400080010ff */
[----:B----4-:R-:W-:Y:S05]  /*86e0*/  @!P0 BRA `(.L_x_143) ;  /* 0xfffffffc00f08947 */ /* 0x010fea000383ffff */
[----:B------:R-:W-:Y:S05]  /*86f0*/  BRA `(.L_x_144) ;  /* 0xffffffa400047947 */ /* 0x000fea000383ffff */
.L_x_42:
[----:B------:R-:W-:-:S07]  /*8700*/  MOV R4, UR45 ;  /* 0x0000002d00047c02 */ /* 0x000fce0008000f00 */
.L_x_145:
[----:B-1----:R1:W2:Y:S02]  /*8710*/  SYNCS.PHASECHK.TRANS64.TRYWAIT P1, [R4+URZ+0xd8], R7 ;  /* 0x0000d807040075a7 */ /* 0x0022a400080211ff */
[----:B--2---:R-:W-:Y:S05]  /*8720*/  @!P1 NANOSLEEP.SYNCS 0x989680 ;  /* 0x009896800000995d */ /* 0x004fea0003900000 */
[----:B------:R-:W2:Y:S02]  /*8730*/  @!P1 SYNCS.PHASECHK.TRANS64 P1, [R4+URZ+0xd8], R7 ;  /* 0x0000d807040095a7 */ /* 0x000ea400080210ff */
[----:B--2---:R-:W-:Y:S05]  /*8740*/  @!P1 BRA `(.L_x_145) ;  /* 0xfffffffc00f09947 */ /* 0x004fea000383ffff */
[----:B------:R-:W-:Y:S05]  /*8750*/  BRA `(.L_x_146) ;  /* 0xffffffa4006c7947 */ /* 0x000fea000383ffff */
.L_x_43:
[----:B-1----:R-:W-:-:S07]  /*8760*/  MOV R4, UR45 ;  /* 0x0000002d00047c02 */ /* 0x002fce0008000f00 */
.L_x_147:
[----:B-1----:R1:W2:Y:S02]  /*8770*/  SYNCS.PHASECHK.TRANS64.TRYWAIT P1, [R4+URZ+0xd0], R5 ;  /* 0x0000d005040075a7 */ /* 0x0022a400080211ff */
[----:B--2---:R-:W-:Y:S05]  /*8780*/  @!P1 NANOSLEEP.SYNCS 0x989680 ;  /* 0x009896800000995d */ /* 0x004fea0003900000 */
[----:B------:R-:W2:Y:S02]  /*8790*/  @!P1 SYNCS.PHASECHK.TRANS64 P1, [R4+URZ+0xd0], R5 ;  /* 0x0000d005040095a7 */ /* 0x000ea400080210ff */
[----:B--2---:R-:W-:Y:S05]  /*87a0*/  @!P1 BRA `(.L_x_147) ;  /* 0xfffffffc00f09947 */ /* 0x004fea000383ffff */
[----:B------:R-:W-:Y:S05]  /*87b0*/  BRA `(.L_x_148) ;  /* 0xffffffa400747947 */ /* 0x000fea000383ffff */
.L_x_51:
[----:B------:R-:W-:-:S07]  /*87c0*/  MOV R0, UR6 ;  /* 0x0000000600007c02 */ /* 0x000fce0008000f00 */
.L_x_149:
[----:B-1----:R1:W2:Y:S02]  /*87d0*/  SYNCS.PHASECHK.TRANS64.TRYWAIT P0, [R0+URZ+0xd0], R5 ;  /* 0x0000d005000075a7 */ /* 0x0022a400080011ff */
[----:B--2---:R-:W-:Y:S05]  /*87e0*/  @!P0 NANOSLEEP.SYNCS 0x989680 ;  /* 0x009896800000895d */ /* 0x004fea0003900000 */
[----:B------:R-:W2:Y:S02]  /*87f0*/  @!P0 SYNCS.PHASECHK.TRANS64 P0, [R0+URZ+0xd0], R5 ;  /* 0x0000d005000085a7 */ /* 0x000ea400080010ff */
[----:B--2---:R-:W-:Y:S05]  /*8800*/  @!P0 BRA `(.L_x_149) ;  /* 0xfffffffc00f08947 */ /* 0x004fea000383ffff */
[----:B------:R-:W-:Y:S05]  /*8810*/  BRA `(.L_x_150) ;  /* 0xffffffa800f87947 */ /* 0x000fea000383ffff */
.L_x_52:
[----:B------:R-:W-:-:S07]  /*8820*/  MOV R5, UR8 ;  /* 0x0000000800057c02 */ /* 0x000fce0008000f00 */
.L_x_151:
[----:B-1----:R1:W2:Y:S02]  /*8830*/  SYNCS.PHASECHK.TRANS64.TRYWAIT P0, [R5+URZ+0xf0], R0 ;  /* 0x0000f000050075a7 */ /* 0x0022a400080011ff */
[----:B--2---:R-:W-:Y:S05]  /*8840*/  @!P0 NANOSLEEP.SYNCS 0x989680 ;  /* 0x009896800000895d */ /* 0x004fea0003900000 */
[----:B------:R-:W2:Y:S02]  /*8850*/  @!P0 SYNCS.PHASECHK.TRANS64 P0, [R5+URZ+0xf0], R0 ;  /* 0x0000f000050085a7 */ /* 0x000ea400080010ff */
[----:B--2---:R-:W-:Y:S05]  /*8860*/  @!P0 BRA `(.L_x_151) ;  /* 0xfffffffc00f08947 */ /* 0x004fea000383ffff */
[----:B------:R-:W-:Y:S05]  /*8870*/  BRA `(.L_x_152) ;  /* 0xffffffac00147947 */ /* 0x000fea000383ffff */
.L_x_55:
[----:B-1----:R-:W-:Y:S07]  /*8880*/  MOV R0, UR7 ;  /* 0x0000000700007c02 */ /* 0x002fee0008000f00 */
.L_x_153:
[----:B-1----:R1:W2:Y:S02]  /*8890*/  SYNCS.PHASECHK.TRANS64.TRYWAIT P0, [R0+URZ], R5 ;  /* 0x00000005000075a7 */ /* 0x0022a400080011ff */
[----:B--2---:R-:W-:Y:S05]  /*88a0*/  @!P0 NANOSLEEP.SYNCS 0x989680 ;  /* 0x009896800000895d */ /* 0x004fea0003900000 */
[----:B------:R-:W2:Y:S02]  /*88b0*/  @!P0 SYNCS.PHASECHK.TRANS64 P0, [R0+URZ], R5 ;  /* 0x00000005000085a7 */ /* 0x000ea400080010ff */
[----:B--2---:R-:W-:Y:S05]  /*88c0*/  @!P0 BRA `(.L_x_153) ;  /* 0xfffffffc00f08947 */ /* 0x004fea000383ffff */
[----:B------:R-:W-:Y:S05]  /*88d0*/  BRA `(.L_x_54) ;  /* 0xffffffac00387947 */ /* 0x000fea000383ffff */
.L_x_58:
[----:B------:R-:W-:-:S07]  /*88e0*/  MOV R0, UR5 ;  /* 0x0000000500007c02 */ /* 0x000fce0008000f00 */
.L_x_154:
[----:B-1----:R1:W3:Y:S02]  /*88f0*/  SYNCS.PHASECHK.TRANS64.TRYWAIT P0, [R0+URZ], R3 ;  /* 0x00000003000075a7 */ /* 0x0022e400080011ff */
[----:B---3--:R-:W-:Y:S05]  /*8900*/  @!P0 NANOSLEEP.SYNCS 0x989680 ;  /* 0x009896800000895d */ /* 0x008fea0003900000 */
[----:B------:R-:W3:Y:S02]  /*8910*/  @!P0 SYNCS.PHASECHK.TRANS64 P0, [R0+URZ], R3 ;  /* 0x00000003000085a7 */ /* 0x000ee400080010ff */
[----:B---3--:R-:W-:Y:S05]  /*8920*/  @!P0 BRA `(.L_x_154) ;  /* 0xfffffffc00f08947 */ /* 0x008fea000383ffff */
[----:B------:R-:W-:Y:S05]  /*8930*/  BRA `(.L_x_155) ;  /* 0xffffffb0002c7947 */ /* 0x000fea000383ffff */
.L_x_59:
[----:B------:R-:W-:-:S07]  /*8940*/  MOV R0, UR7 ;  /* 0x0000000700007c02 */ /* 0x000fce0008000f00 */
.L_x_156:
[----:B-1----:R1:W3:Y:S02]  /*8950*/  SYNCS.PHASECHK.TRANS64.TRYWAIT P0, [R0+URZ], R3 ;  /* 0x00000003000075a7 */ /* 0x0022e400080011ff */
[----:B---3--:R-:W-:Y:S05]  /*8960*/  @!P0 NANOSLEEP.SYNCS 0x989680 ;  /* 0x009896800000895d */ /* 0x008fea0003900000 */
[----:B------:R-:W3:Y:S02]  /*8970*/  @!P0 SYNCS.PHASECHK.TRANS64 P0, [R0+URZ], R3 ;  /* 0x00000003000085a7 */ /* 0x000ee400080010ff */
[----:B---3--:R-:W-:Y:S05]  /*8980*/  @!P0 BRA `(.L_x_156) ;  /* 0xfffffffc00f08947 */ /* 0x008fea000383ffff */
[----:B------:R-:W-:Y:S05]  /*8990*/  BRA `(.L_x_157) ;  /* 0xffffffb000387947 */ /* 0x000fea000383ffff */
.L_x_64:
[----:B------:R-:W-:Y:S07]  /*89a0*/  MOV R0, UR22 ;  /* 0x0000001600007c02 */ /* 0x000fee0008000f00 */
.L_x_158:
[----:B--2---:R2:W3:Y:S02]  /*89b0*/  SYNCS.PHASECHK.TRANS64.TRYWAIT P0, [R0+URZ+0xd0], R3 ;  /* 0x0000d003000075a7 */ /* 0x0044e400080011ff */
[----:B---3--:R-:W-:Y:S05]  /*89c0*/  @!P0 NANOSLEEP.SYNCS 0x989680 ;  /* 0x009896800000895d */ /* 0x008fea0003900000 */
[----:B------:R-:W3:Y:S02]  /*89d0*/  @!P0 SYNCS.PHASECHK.TRANS64 P0, [R0+URZ+0xd0], R3 ;  /* 0x0000d003000085a7 */ /* 0x000ee400080010ff */
[----:B---3--:R-:W-:Y:S05]  /*89e0*/  @!P0 BRA `(.L_x_158) ;  /* 0xfffffffc00f08947 */ /* 0x008fea000383ffff */
[----:B------:R-:W-:Y:S05]  /*89f0*/  BRA `(.L_x_159) ;  /* 0xffffffb400687947 */ /* 0x000fea000383ffff */
.L_x_67:
[----:B------:R-:W-:Y:S07]  /*8a00*/  MOV R0, UR22 ;  /* 0x0000001600007c02 */ /* 0x000fee0008000f00 */
.L_x_160:
[----:B--2---:R2:W3:Y:S02]  /*8a10*/  SYNCS.PHASECHK.TRANS64.TRYWAIT P0, [R0+URZ+0xc8], R3 ;  /* 0x0000c803000075a7 */ /* 0x0044e400080011ff */
[----:B---3--:R-:W-:Y:S05]  /*8a20*/  @!P0 NANOSLEEP.SYNCS 0x989680 ;  /* 0x009896800000895d */ /* 0x008fea0003900000 */
[----:B------:R-:W3:Y:S02]  /*8a30*/  @!P0 SYNCS.PHASECHK.TRANS64 P0, [R0+URZ+0xc8], R3 ;  /* 0x0000c803000085a7 */ /* 0x000ee400080010ff */
[----:B---3--:R-:W-:Y:S05]  /*8a40*/  @!P0 BRA `(.L_x_160) ;  /* 0xfffffffc00f08947 */ /* 0x008fea000383ffff */
[----:B------:R-:W-:Y:S05]  /*8a50*/  BRA `(.L_x_66) ;  /* 0xffffffb800407947 */ /* 0x000fea000383ffff */
.L_x_70:
[----:B------:R-:W-:Y:S07]  /*8a60*/  MOV R3, UR22 ;  /* 0x0000001600037c02 */ /* 0x000fee0008000f00 */
.L_x_161:
[----:B-1----:R1:W2:Y:S02]  /*8a70*/  SYNCS.PHASECHK.TRANS64.TRYWAIT P0, [R3+URZ+0xa0], R12 ;  /* 0x0000a00c030075a7 */ /* 0x0022a400080011ff */
[----:B--2---:R-:W-:Y:S05]  /*8a80*/  @!P0 NANOSLEEP.SYNCS 0x989680 ;  /* 0x009896800000895d */ /* 0x004fea0003900000 */
[----:B------:R-:W2:Y:S02]  /*8a90*/  @!P0 SYNCS.PHASECHK.TRANS64 P0, [R3+URZ+0xa0], R12 ;  /* 0x0000a00c030085a7 */ /* 0x000ea400080010ff */
[----:B--2---:R-:W-:Y:S05]  /*8aa0*/  @!P0 BRA `(.L_x_161) ;  /* 0xfffffffc00f08947 */ /* 0x004fea000383ffff */
[----:B------:R-:W-:Y:S05]  /*8ab0*/  BRA `(.L_x_162) ;  /* 0xffffffb800f87947 */ /* 0x000fea000383ffff */
.L_x_71:
[----:B-1----:R-:W-:Y:S07]  /*8ac0*/  MOV R3, UR22 ;  /* 0x0000001600037c02 */ /* 0x002fee0008000f00 */
.L_x_163:
[----:B-1----:R1:W2:Y:S02]  /*8ad0*/  SYNCS.PHASECHK.TRANS64.TRYWAIT P0, [R3+URZ+0xa8], R12 ;  /* 0x0000a80c030075a7 */ /* 0x0022a400080011ff */
[----:B--2---:R-:W-:Y:S05]  /*8ae0*/  @!P0 NANOSLEEP.SYNCS 0x989680 ;  /* 0x009896800000895d */ /* 0x004fea0003900000 */
[----:B------:R-:W2:Y:S02]  /*8af0*/  @!P0 SYNCS.PHASECHK.TRANS64 P0, [R3+URZ+0xa8], R12 ;  /* 0x0000a80c030085a7 */ /* 0x000ea400080010ff */
[----:B--2---:R-:W-:Y:S05]  /*8b00*/  @!P0 BRA `(.L_x_163) ;  /* 0xfffffffc00f08947 */ /* 0x004fea000383ffff */
[----:B------:R-:W-:Y:S05]  /*8b10*/  BRA `(.L_x_164) ;  /* 0xffffffbc00307947 */ /* 0x000fea000383ffff */
.L_x_72:
[----:B-1----:R-:W-:Y:S07]  /*8b20*/  MOV R3, UR22 ;  /* 0x0000001600037c02 */ /* 0x002fee0008000f00 */
.L_x_165:
[----:B-1----:R1:W2:Y:S02]  /*8b30*/  SYNCS.PHASECHK.TRANS64.TRYWAIT P0, [R3+URZ+0xb0], R12 ;  /* 0x0000b00c030075a7 */ /* 0x0022a400080011ff */
[----:B--2---:R-:W-:Y:S05]  /*8b40*/  @!P0 NANOSLEEP.SYNCS 0x989680 ;  /* 0x009896800000895d */ /* 0x004fea0003900000 */
[----:B------:R-:W2:Y:S02]  /*8b50*/  @!P0 SYNCS.PHASECHK.TRANS64 P0, [R3+URZ+0xb0], R12 ;  /* 0x0000b00c030085a7 */ /* 0x000ea400080010ff */
[----:B--2---:R-:W-:Y:S05]  /*8b60*/  @!P0 BRA `(.L_x_165) ;  /* 0xfffffffc00f08947 */ /* 0x004fea000383ffff */
[----:B------:R-:W-:Y:S05]  /*8b70*/  BRA `(.L_x_166) ;  /* 0xffffffbc00787947 */ /* 0x000fea000383ffff */
.L_x_73:
[----:B------:R-:W-:Y:S07]  /*8b80*/  MOV R3, UR22 ;  /* 0x0000001600037c02 */ /* 0x000fee0008000f00 */
.L_x_167:
[----:B-1----:R1:W2:Y:S02]  /*8b90*/  SYNCS.PHASECHK.TRANS64.TRYWAIT P0, [R3+URZ+0xb8], R12 ;  /* 0x0000b80c030075a7 */ /* 0x0022a400080011ff */
[----:B--2---:R-:W-:Y:S05]  /*8ba0*/  @!P0 NANOSLEEP.SYNCS 0x989680 ;  /* 0x009896800000895d */ /* 0x004fea0003900000 */
[----:B------:R-:W2:Y:S02]  /*8bb0*/  @!P0 SYNCS.PHASECHK.TRANS64 P0, [R3+URZ+0xb8], R12 ;  /* 0x0000b80c030085a7 */ /* 0x000ea400080010ff */
[----:B--2---:R-:W-:Y:S05]  /*8bc0*/  @!P0 BRA `(.L_x_167) ;  /* 0xfffffffc00f08947 */ /* 0x004fea000383ffff */
[----:B------:R-:W-:Y:S05]  /*8bd0*/  BRA `(.L_x_168) ;  /* 0xffffffc000007947 */ /* 0x000fea000383ffff */
.L_x_75:
[----:B------:R-:W-:-:S07]  /*8be0*/  MOV R0, UR22 ;  /* 0x0000001600007c02 */ /* 0x000fce0008000f00 */
.L_x_169:
[----:B-1----:R1:W3:Y:S02]  /*8bf0*/  SYNCS.PHASECHK.TRANS64.TRYWAIT P0, [R0+URZ+0xa0], R3 ;  /* 0x0000a003000075a7 */ /* 0x0022e400080011ff */
[----:B---3--:R-:W-:Y:S05]  /*8c00*/  @!P0 NANOSLEEP.SYNCS 0x989680 ;  /* 0x009896800000895d */ /* 0x008fea0003900000 */
[----:B------:R-:W3:Y:S02]  /*8c10*/  @!P0 SYNCS.PHASECHK.TRANS64 P0, [R0+URZ+0xa0], R3 ;  /* 0x0000a003000085a7 */ /* 0x000ee400080010ff */
[----:B---3--:R-:W-:Y:S05]  /*8c20*/  @!P0 BRA `(.L_x_169) ;  /* 0xfffffffc00f08947 */ /* 0x008fea000383ffff */
[----:B------:R-:W-:Y:S05]  /*8c30*/  BRA `(.L_x_170) ;  /* 0xffffffc000647947 */ /* 0x000fea000383ffff */
.L_x_76:
[----:B-1----:R-:W-:-:S07]  /*8c40*/  MOV R0, UR22 ;  /* 0x0000001600007c02 */ /* 0x002fce0008000f00 */
.L_x_171:
[----:B-1----:R1:W3:Y:S02]  /*8c50*/  SYNCS.PHASECHK.TRANS64.TRYWAIT P0, [R0+URZ+0xa8], R3 ;  /* 0x0000a803000075a7 */ /* 0x0022e400080011ff */
[----:B---3--:R-:W-:Y:S05]  /*8c60*/  @!P0 NANOSLEEP.SYNCS 0x989680 ;  /* 0x009896800000895d */ /* 0x008fea0003900000 */
[----:B------:R-:W3:Y:S02]  /*8c70*/  @!P0 SYNCS.PHASECHK.TRANS64 P0, [R0+URZ+0xa8], R3 ;  /* 0x0000a803000085a7 */ /* 0x000ee400080010ff */
[----:B---3--:R-:W-:Y:S05]  /*8c80*/  @!P0 BRA `(.L_x_171) ;  /* 0xfffffffc00f08947 */ /* 0x008fea000383ffff */
[----:B------:R-:W-:Y:S05]  /*8c90*/  BRA `(.L_x_172) ;  /* 0xffffffc000547947 */ /* 0x000fea000383ffff */
.L_x_77:
[----:B-1----:R-:W-:-:S07]  /*8ca0*/  MOV R0, UR22 ;  /* 0x0000001600007c02 */ /* 0x002fce0008000f00 */
.L_x_173:
[----:B-1----:R1:W3:Y:S02]  /*8cb0*/  SYNCS.PHASECHK.TRANS64.TRYWAIT P0, [R0+URZ+0xb0], R3 ;  /* 0x0000b003000075a7 */ /* 0x0022e400080011ff */
[----:B---3--:R-:W-:Y:S05]  /*8cc0*/  @!P0 NANOSLEEP.SYNCS 0x989680 ;  /* 0x009896800000895d */ /* 0x008fea0003900000 */
[----:B------:R-:W3:Y:S02]  /*8cd0*/  @!P0 SYNCS.PHASECHK.TRANS64 P0, [R0+URZ+0xb0], R3 ;  /* 0x0000b003000085a7 */ /* 0x000ee400080010ff */
[----:B---3--:R-:W-:Y:S05]  /*8ce0*/  @!P0 BRA `(.L_x_173) ;  /* 0xfffffffc00f08947 */ /* 0x008fea000383ffff */
[----:B------:R-:W-:Y:S05]  /*8cf0*/  BRA `(.L_x_174) ;  /* 0xffffffc000447947 */ /* 0x000fea000383ffff */
.L_x_79:
[----:B------:R-:W-:Y:S07]  /*8d00*/  MOV R0, UR50 ;  /* 0x0000003200007c02 */ /* 0x000fee0008000f00 */
.L_x_175:
[----:B-1----:R1:W2:Y:S02]  /*8d10*/  SYNCS.PHASECHK.TRANS64.TRYWAIT P0, [R0+URZ+0xd0], R3 ;  /* 0x0000d003000075a7 */ /* 0x0022a400080011ff */
[----:B--2---:R-:W-:Y:S05]  /*8d20*/  @!P0 NANOSLEEP.SYNCS 0x989680 ;  /* 0x009896800000895d */ /* 0x004fea0003900000 */
[----:B------:R-:W2:Y:S02]  /*8d30*/  @!P0 SYNCS.PHASECHK.TRANS64 P0, [R0+URZ+0xd0], R3 ;  /* 0x0000d003000085a7 */ /* 0x000ea400080010ff */
[----:B--2---:R-:W-:Y:S05]  /*8d40*/  @!P0 BRA `(.L_x_175) ;  /* 0xfffffffc00f08947 */ /* 0x004fea000383ffff */
[----:B------:R-:W-:Y:S05]  /*8d50*/  BRA `(.L_x_176) ;  /* 0xffffffc400207947 */ /* 0x000fea000383ffff */
.L_x_90:
[----:B-1----:R-:W-:Y:S04]  /*8d60*/  MOV R2, UR50 ;  /* 0x0000003200027c02 */ /* 0x002fe80008000f00 */
[----:B------:R1:W3:Y:S03]  /*8d70*/  SYNCS.PHASECHK.TRANS64.TRYWAIT P1, [R2+URZ+0x80], R3 ;  /* 0x00008003020075a7 */ /* 0x0002e600080211ff */
[----:B---3--:R-:W-:Y:S05]  /*8d80*/  @!P1 NANOSLEEP.SYNCS 0x989680 ;  /* 0x009896800000995d */ /* 0x008fea0003900000 */
[----:B------:R-:W3:Y:S02]  /*8d90*/  @!P1 SYNCS.PHASECHK.TRANS64 P1, [R2+URZ+0x80], R3 ;  /* 0x00008003020095a7 */ /* 0x000ee400080210ff */
[----:B---3--:R-:W-:Y:S05]  /*8da0*/  @!P1 BRA `(.L_x_90) ;  /* 0xfffffffc00ec9947 */ /* 0x008fea000383ffff */
[----:B------:R-:W-:Y:S05]  /*8db0*/  BRA `(.L_x_89) ;  /* 0xffffffd000487947 */ /* 0x000fea000383ffff */
.L_x_92:
[----:B-1----:R1:W4:Y:S02]  /*8dc0*/  SYNCS.PHASECHK.TRANS64.TRYWAIT P0, [R83+URZ+0xe0], R0 ;  /* 0x0000e000530075a7 */ /* 0x00232400080011ff */
[----:B----4-:R-:W-:Y:S05]  /*8dd0*/  @!P0 NANOSLEEP.SYNCS 0x989680 ;  /* 0x009896800000895d */ /* 0x010fea0003900000 */
[----:B------:R-:W4:Y:S02]  /*8de0*/  @!P0 SYNCS.PHASECHK.TRANS64 P0, [R83+URZ+0xe0], R0 ;  /* 0x0000e000530085a7 */ /* 0x000f2400080010ff */
[----:B----4-:R-:W-:Y:S05]  /*8df0*/  @!P0 BRA `(.L_x_92) ;  /* 0xfffffffc00f08947 */ /* 0x010fea000383ffff */
[----:B------:R-:W-:Y:S05]  /*8e00*/  BRA `(.L_x_91) ;  /* 0xffffffd0006c7947 */ /* 0x000fea000383ffff */
.L_x_101:
[----:B--2---:R2:W4:Y:S02]  /*8e10*/  SYNCS.PHASECHK.TRANS64.TRYWAIT P0, [R4+URZ+0x80], R3 ;  /* 0x00008003040075a7 */ /* 0x00452400080011ff */
[----:B----4-:R-:W-:Y:S05]  /*8e20*/  @!P0 NANOSLEEP.SYNCS 0x989680 ;  /* 0x009896800000895d */ /* 0x010fea0003900000 */
[----:B------:R-:W4:Y:S02]  /*8e30*/  @!P0 SYNCS.PHASECHK.TRANS64 P0, [R4+URZ+0x80], R3 ;  /* 0x00008003040085a7 */ /* 0x000f2400080010ff */
[----:B----4-:R-:W-:Y:S05]  /*8e40*/  @!P0 BRA `(.L_x_101) ;  /* 0xfffffffc00f08947 */ /* 0x010fea000383ffff */
[----:B------:R-:W-:Y:S05]  /*8e50*/  BRA `(.L_x_100) ;  /* 0xffffffd800607947 */ /* 0x000fea000383ffff */
.L_x_109:
[----:B--2---:R2:W4:Y:S02]  /*8e60*/  SYNCS.PHASECHK.TRANS64.TRYWAIT P0, [R16+URZ+0x80], R3 ;  /* 0x00008003100075a7 */ /* 0x00452400080011ff */
[----:B----4-:R-:W-:Y:S05]  /*8e70*/  @!P0 NANOSLEEP.SYNCS 0x989680 ;  /* 0x009896800000895d */ /* 0x010fea0003900000 */
[----:B------:R-:W4:Y:S02]  /*8e80*/  @!P0 SYNCS.PHASECHK.TRANS64 P0, [R16+URZ+0x80], R3 ;  /* 0x00008003100085a7 */ /* 0x000f2400080010ff */
[----:B----4-:R-:W-:Y:S05]  /*8e90*/  @!P0 BRA `(.L_x_109) ;  /* 0xfffffffc00f08947 */ /* 0x010fea000383ffff */
[----:B------:R-:W-:Y:S05]  /*8ea0*/  BRA `(.L_x_108) ;  /* 0xffffffe000707947 */ /* 0x000fea000383ffff */
.L_x_117:
[----:B--2---:R2:W4:Y:S02]  /*8eb0*/  SYNCS.PHASECHK.TRANS64.TRYWAIT P0, [R17+URZ+0x80], R0 ;  /* 0x00008000110075a7 */ /* 0x00452400080011ff */
[----:B----4-:R-:W-:Y:S05]  /*8ec0*/  @!P0 NANOSLEEP.SYNCS 0x989680 ;  /* 0x009896800000895d */ /* 0x010fea0003900000 */
[----:B------:R-:W4:Y:S02]  /*8ed0*/  @!P0 SYNCS.PHASECHK.TRANS64 P0, [R17+URZ+0x80], R0 ;  /* 0x00008000110085a7 */ /* 0x000f2400080010ff */
[----:B----4-:R-:W-:Y:S05]  /*8ee0*/  @!P0 BRA `(.L_x_117) ;  /* 0xfffffffc00f08947 */ /* 0x010fea000383ffff */
[----:B------:R-:W-:Y:S05]  /*8ef0*/  BRA `(.L_x_116) ;  /* 0xffffffe8007c7947 */ /* 0x000fea000383ffff */
        .weak           $__internal_0_$__cuda_sm10x_tcgen05_guardrail_trap_col_being_dealloced_not_returned_by_alloc
        .type           $__internal_0_$__cuda_sm10x_tcgen05_guardrail_trap_col_being_dealloced_not_returned_by_alloc,@function
        .size           $__internal_0_$__cuda_sm10x_tcgen05_guardrail_trap_col_being_dealloced_not_returned_by_alloc,($__internal_1_$__cuda_sm10x_tcgen05_guardrail_trap_phase_invalid_during_alloc - $__internal_0_$__cuda_sm10x_tcgen05_guardrail_trap_col_being_dealloced_not_returned_by_alloc)
$__internal_0_$__cuda_sm10x_tcgen05_guardrail_trap_col_being_dealloced_not_returned_by_alloc:
[----:B------:R-:W-:Y:S05]  /*8f00*/  BPT.TRAP 0x1 ;  /* 0x000000040000795c */ /* 0x000fea0000300000 */
[----:B------:R-:W-:-:S04]  /*8f10*/  HFMA2 R3, -RZ, RZ, 0, 0 ;  /* 0x00000000ff037431 */ /* 0x000fc800000001ff */
[----:B------:R-:W-:Y:S05]  /*8f20*/  RET.REL.NODEC R2 `(_ZN7cutlass13device_kernelINS_4conv6kernel13ConvUniversalINS1_16ConvProblemShapeILNS1_8OperatorE0ELi2EEENS1_10collective14CollectiveConvINS1_47MainloopSm100TmaUmmaWarpSpecializedImplicitGemmILS5_0ELi8ELi2ELi1ELi2EN4cute5tupleIJNSA_1CILi1EEESD_SD_EEEEENSB_IJNSC_ILi64EEENSC_ILi128EEENSB_IJSG_EEEEEENS_10bfloat16_tESK_NSA_8TiledMMAINSA_8MMA_AtomIJNSA_20SM100_MMA_F16BF16_SSISK_SK_fLi64ELi128ELNSA_4UMMA5MajorE0ELSP_0ELNSO_7ScaleInE0ELSQ_0EEEEEENSA_6LayoutISE_NSB_IJNSC_ILi0EEESU_SU_EEEEENSB_IJNSA_10UnderscoreESX_SX_EEEEENS7_6detail27Sm100ImplicitGemmTileTraitsINSA_20SM90_TMA_LOAD_IM2COLENSA_14ComposedLayoutINSA_7SwizzleILi3ELi4ELi3EEENSA_18smem_ptr_flag_bitsILi16EEENST_INSB_IJNSC_ILi8EEESG_EEENSB_IJSG_SD_EEEEEEEvEENS11_INSA_13SM90_TMA_LOADES1C_vEEEENS_8epilogue10collective18CollectiveEpilogueINS1H_23Sm100TmaWarpSpecializedILi4ELi2ELi16ELb1ELb0EEEJSJ_NSB_IJNST_ISG_SD_EENST_INSC_ILi32EEESD_EEEEESK_NSB_IJNSB_IJlllEEESD_SU_EEESK_S1R_NS1H_6fusion15FusionCallbacksIS1L_NS1S_17LinearCombinationISK_fSK_fLNS_15FloatRoundStyleE2EEESJ_S1P_JEEENSA_5SM1004TMEM4LOAD26SM100_TMEM_LOAD_16dp256b4xES12_NS13_INS14_ILi2ELi4ELi3EEES17_NST_INSB_IJS18_S1N_EEENSB_IJS1N_SD_EEEEEEENSA_17SM75_U32x4_LDSM_NENSA_21SM90_TMA_STORE_IM2COLES26_NSA_17SM90_U32x4_STSM_NENSA_39AutoVectorizingCopyWithAssumedAlignmentILi128EEEEEEvvEEEEvNT_6ParamsE) ;  /* 0xffffff7002347950 */ /* 0x000fea0003c3ffff */
        .weak           $__internal_1_$__cuda_sm10x_tcgen05_guardrail_trap_phase_invalid_during_alloc
        .type           $__internal_1_$__cuda_sm10x_tcgen05_guardrail_trap_phase_invalid_during_alloc,@function
        .size           $__internal_1_$__cuda_sm10x_tcgen05_guardrail_trap_phase_invalid_during_alloc,($__internal_2_$__cuda_sm10x_tcgen05_guardrail_trap_unallocated_columns_being_dealloced - $__internal_1_$__cuda_sm10x_tcgen05_guardrail_trap_phase_invalid_during_alloc)
$__internal_1_$__cuda_sm10x_tcgen05_guardrail_trap_phase_invalid_during_alloc:
[----:B------:R-:W-:Y:S05]  /*8f30*/  BPT.TRAP 0x1 ;  /* 0x000000040000795c */ /* 0x000fea0000300000 */
[----:B------:R-:W-:-:S04]  /*8f40*/  MOV R3, 0x0 ;  /* 0x0000000000037802 */ /* 0x000fc80000000f00 */
[----:B------:R-:W-:Y:S05]  /*8f50*/  RET.REL.NODEC R2 `(_ZN7cutlass13device_kernelINS_4conv6kernel13ConvUniversalINS1_16ConvProblemShapeILNS1_8OperatorE0ELi2EEENS1_10collective14CollectiveConvINS1_47MainloopSm100TmaUmmaWarpSpecializedImplicitGemmILS5_0ELi8ELi2ELi1ELi2EN4cute5tupleIJNSA_1CILi1EEESD_SD_EEEEENSB_IJNSC_ILi64EEENSC_ILi128EEENSB_IJSG_EEEEEENS_10bfloat16_tESK_NSA_8TiledMMAINSA_8MMA_AtomIJNSA_20SM100_MMA_F16BF16_SSISK_SK_fLi64ELi128ELNSA_4UMMA5MajorE0ELSP_0ELNSO_7ScaleInE0ELSQ_0EEEEEENSA_6LayoutISE_NSB_IJNSC_ILi0EEESU_SU_EEEEENSB_IJNSA_10UnderscoreESX_SX_EEEEENS7_6detail27Sm100ImplicitGemmTileTraitsINSA_20SM90_TMA_LOAD_IM2COLENSA_14ComposedLayoutINSA_7SwizzleILi3ELi4ELi3EEENSA_18smem_ptr_flag_bitsILi16EEENST_INSB_IJNSC_ILi8EEESG_EEENSB_IJSG_SD_EEEEEEEvEENS11_INSA_13SM90_TMA_LOADES1C_vEEEENS_8epilogue10collective18CollectiveEpilogueINS1H_23Sm100TmaWarpSpecializedILi4ELi2ELi16ELb1ELb0EEEJSJ_NSB_IJNST_ISG_SD_EENST_INSC_ILi32EEESD_EEEEESK_NSB_IJNSB_IJlllEEESD_SU_EEESK_S1R_NS1H_6fusion15FusionCallbacksIS1L_NS1S_17LinearCombinationISK_fSK_fLNS_15FloatRoundStyleE2EEESJ_S1P_JEEENSA_5SM1004TMEM4LOAD26SM100_TMEM_LOAD_16dp256b4xES12_NS13_INS14_ILi2ELi4ELi3EEES17_NST_INSB_IJS18_S1N_EEENSB_IJS1N_SD_EEEEEEENSA_17SM75_U32x4_LDSM_NENSA_21SM90_TMA_STORE_IM2COLES26_NSA_17SM90_U32x4_STSM_NENSA_39AutoVectorizingCopyWithAssumedAlignmentILi128EEEEEEvvEEEEvNT_6ParamsE) ;  /* 0xffffff7002287950 */ /* 0x000fea0003c3ffff */
        .weak           $__internal_2_$__cuda_sm10x_tcgen05_guardrail_trap_unallocated_columns_being_dealloced
        .type           $__internal_2_$__cuda_sm10x_tcgen05_guardrail_trap_unallocated_columns_being_dealloced,@function
        .size           $__internal_2_$__cuda_sm10x_tcgen05_guardrail_trap_unallocated_columns_being_dealloced,(.L_x_178 - $__internal_2_$__cuda_sm10x_tcgen05_guardrail_trap_unallocated_columns_being_dealloced)
$__internal_2_$__cuda_sm10x_tcgen05_guardrail_trap_unallocated_columns_being_dealloced:
[----:B------:R-:W-:Y:S05]  /*8f60*/  BPT.TRAP 0x1 ;  /* 0x000000040000795c */ /* 0x000fea0000300000 */
[----:B------:R-:W-:-:S04]  /*8f70*/  HFMA2 R3, -RZ, RZ, 0, 0 ;  /* 0x00000000ff037431 */ /* 0x000fc800000001ff */
[----:B------:R-:W-:Y:S05]  /*8f80*/  RET.REL.NODEC R2 `(_ZN7cutlass13device_kernelINS_4conv6kernel13ConvUniversalINS1_16ConvProblemShapeILNS1_8OperatorE0ELi2EEENS1_10collective14CollectiveConvINS1_47MainloopSm100TmaUmmaWarpSpecializedImplicitGemmILS5_0ELi8ELi2ELi1ELi2EN4cute5tupleIJNSA_1CILi1EEESD_SD_EEEEENSB_IJNSC_ILi64EEENSC_ILi128EEENSB_IJSG_EEEEEENS_10bfloat16_tESK_NSA_8TiledMMAINSA_8MMA_AtomIJNSA_20SM100_MMA_F16BF16_SSISK_SK_fLi64ELi128ELNSA_4UMMA5MajorE0ELSP_0ELNSO_7ScaleInE0ELSQ_0EEEEEENSA_6LayoutISE_NSB_IJNSC_ILi0EEESU_SU_EEEEENSB_IJNSA_10UnderscoreESX_SX_EEEEENS7_6detail27Sm100ImplicitGemmTileTraitsINSA_20SM90_TMA_LOAD_IM2COLENSA_14ComposedLayoutINSA_7SwizzleILi3ELi4ELi3EEENSA_18smem_ptr_flag_bitsILi16EEENST_INSB_IJNSC_ILi8EEESG_EEENSB_IJSG_SD_EEEEEEEvEENS11_INSA_13SM90_TMA_LOADES1C_vEEEENS_8epilogue10collective18CollectiveEpilogueINS1H_23Sm100TmaWarpSpecializedILi4ELi2ELi16ELb1ELb0EEEJSJ_NSB_IJNST_ISG_SD_EENST_INSC_ILi32EEESD_EEEEESK_NSB_IJNSB_IJlllEEESD_SU_EEESK_S1R_NS1H_6fusion15FusionCallbacksIS1L_NS1S_17LinearCombinationISK_fSK_fLNS_15FloatRoundStyleE2EEESJ_S1P_JEEENSA_5SM1004TMEM4LOAD26SM100_TMEM_LOAD_16dp256b4xES12_NS13_INS14_ILi2ELi4ELi3EEES17_NST_INSB_IJS18_S1N_EEENSB_IJS1N_SD_EEEEEEENSA_17SM75_U32x4_LDSM_NENSA_21SM90_TMA_STORE_IM2COLES26_NSA_17SM90_U32x4_STSM_NENSA_39AutoVectorizingCopyWithAssumedAlignmentILi128EEEEEEvvEEEEvNT_6ParamsE) ;  /* 0xffffff70021c7950 */ /* 0x000fea0003c3ffff */
.L_x_177:
[----:B------:R-:W-:-:S00]  /*8f90*/  BRA `(.L_x_177) ;  /* 0xfffffffc00fc7947 */ /* 0x000fc0000383ffff */
[----:B------:R-:W-:-:S00]  /*8fa0*/  NOP ;  /* 0x0000000000007918 */ /* 0x000fc00000000000 */
        /* <DEDUP_REMOVED lines=13> */
.L_x_178:


//--------------------- .nv.global.init           --------------------------
	.section	.nv.global.init,"aw",@progbits
.nv.global.init:
	.type		$str$29,@object
	.size		$str$29,($str$30 - $str$29)
$str$29:
        /*0000*/ 	.byte	0x28, 0x61, 0x64, 0x64, 0x72, 0x65, 0x73, 0x73, 0x20, 0x26, 0x20, 0x6d, 0x61, 0x73, 0x6b, 0x29
        /*0010*/ 	.byte	0x20, 0x3d, 0x3d, 0x20, 0x30, 0x00
	.type		$str$30,@object
	.size		$str$30,($str$28 - $str$30)
$str$30:
        /*0016*/ 	.byte	0x2f, 0x74, 0x6d, 0x70, 0x2f, 0x63, 0x75, 0x74, 0x6c, 0x61, 0x73, 0x73, 0x5f, 0x73, 0x77, 0x65
        /*0026*/ 	.byte	0x65, 0x70, 0x5f, 0x73, 0x72, 0x63, 0x2f, 0x69, 0x6e, 0x63, 0x6c, 0x75, 0x64, 0x65, 0x2f, 0x63
        /*0036*/ 	.byte	0x75, 0x74, 0x65, 0x2f, 0x70, 0x6f, 0x69, 0x6e, 0x74, 0x65, 0x72, 0x5f, 0x66, 0x6c, 0x61, 0x67
        /*0046*/ 	.byte	0x67, 0x65, 0x64, 0x2e, 0x68, 0x70, 0x70, 0x00
	.type		$str$28,@object
	.size		$str$28,($str$27 - $str$28)
$str$28:
        /*004e*/ 	.byte	0x2f, 0x74, 0x6d, 0x70, 0x2f, 0x63, 0x75, 0x74, 0x6c, 0x61, 0x73, 0x73, 0x5f, 0x73, 0x77, 0x65
        /*005e*/ 	.byte	0x65, 0x70, 0x5f, 0x73, 0x72, 0x63, 0x2f, 0x69, 0x6e, 0x63, 0x6c, 0x75, 0x64, 0x65, 0x2f, 0x63
        /*006e*/ 	.byte	0x75, 0x74, 0x65, 0x2f, 0x61, 0x74, 0x6f, 0x6d, 0x2f, 0x63, 0x6f, 0x70, 0x79, 0x5f, 0x74, 0x72
        /*007e*/ 	.byte	0x61, 0x69, 0x74, 0x73, 0x5f, 0x73, 0x6d, 0x31, 0x30, 0x30, 0x2e, 0x68, 0x70, 0x70, 0x00
	.type		$str$27,@object
	.size		$str$27,(__unnamed_1 - $str$27)
$str$27:
        /*008d*/ 	.byte	0x28, 0x28, 0x75, 0x69, 0x6e, 0x74, 0x33, 0x32, 0x5f, 0x74, 0x28, 0x74, 0x68, 0x72, 0x65, 0x61
        /*009d*/ 	.byte	0x64, 0x49, 0x64, 0x78, 0x2e, 0x78, 0x29, 0x20, 0x2f, 0x20, 0x33, 0x32, 0x29, 0x20, 0x25, 0x20
        /*00ad*/ 	.byte	0x34, 0x29, 0x20, 0x3d, 0x3d, 0x20, 0x28, 0x28, 0x28, 0x74, 0x6d, 0x65, 0x6d, 0x5f, 0x61, 0x64
        /*00bd*/ 	.byte	0x64, 0x72, 0x20, 0x3e, 0x3e, 0x20, 0x31, 0x36, 0x29, 0x20, 0x2f, 0x20, 0x33, 0x32, 0x29, 0x20
        /*00cd*/ 	.byte	0x25, 0x20, 0x34, 0x29, 0x00
	.type		__unnamed_1,@object
	.size		__unnamed_1,(__unnamed_2 - __unnamed_1)
__unnamed_1:
        /*00d2*/ 	.byte	0x61, 0x75, 0x74, 0x6f, 0x20, 0x63, 0x75, 0x74, 0x65, 0x3a, 0x3a, 0x61, 0x73, 0x5f, 0x70, 0x6f
        /* <DEDUP_REMOVED lines=24> */
        /*0262*/ 	.byte	0x30, 0x34, 0x38, 0x3e, 0x3e, 0x3e, 0x3e, 0x5d, 0x00
	.type		__unnamed_2,@object
	.size		__unnamed_2,(.L_2 - __unnamed_2)
__unnamed_2:
        /* <DEDUP_REMOVED lines=45> */
        /*053b*/ 	.byte	0x3e, 0x3e, 0x3e, 0x5d, 0x00
.L_2:


//--------------------- .nv.shared._ZN7cutlass13device_kernelINS_4conv6kernel13ConvUniversalINS1_16ConvProblemShapeILNS1_8OperatorE0ELi2EEENS1_10collective14CollectiveConvINS1_47MainloopSm100TmaUmmaWarpSpecializedImplicitGemmILS5_0ELi8ELi2ELi1ELi2EN4cute5tupleIJNSA_1CILi1EEESD_SD_EEEEENSB_IJNSC_ILi64EEENSC_ILi128EEENSB_IJSG_EEEEEENS_10bfloat16_tESK_NSA_8TiledMMAINSA_8MMA_AtomIJNSA_20SM100_MMA_F16BF16_SSISK_SK_fLi64ELi128ELNSA_4UMMA5MajorE0ELSP_0ELNSO_7ScaleInE0ELSQ_0EEEEEENSA_6LayoutISE_NSB_IJNSC_ILi0EEESU_SU_EEEEENSB_IJNSA_10UnderscoreESX_SX_EEEEENS7_6detail27Sm100ImplicitGemmTileTraitsINSA_20SM90_TMA_LOAD_IM2COLENSA_14ComposedLayoutINSA_7SwizzleILi3ELi4ELi3EEENSA_18smem_ptr_flag_bitsILi16EEENST_INSB_IJNSC_ILi8EEESG_EEENSB_IJSG_SD_EEEEEEEvEENS11_INSA_13SM90_TMA_LOADES1C_vEEEENS_8epilogue10collective18CollectiveEpilogueINS1H_23Sm100TmaWarpSpecializedILi4ELi2ELi16ELb1ELb0EEEJSJ_NSB_IJNST_ISG_SD_EENST_INSC_ILi32EEESD_EEEEESK_NSB_IJNSB_IJlllEEESD_SU_EEESK_S1R_NS1H_6fusion15FusionCallbacksIS1L_NS1S_17LinearCombinationISK_fSK_fLNS_15FloatRoundStyleE2EEESJ_S1P_JEEENSA_5SM1004TMEM4LOAD26SM100_TMEM_LOAD_16dp256b4xES12_NS13_INS14_ILi2ELi4ELi3EEES17_NST_INSB_IJS18_S1N_EEENSB_IJS1N_SD_EEEEEEENSA_17SM75_U32x4_LDSM_NENSA_21SM90_TMA_STORE_IM2COLES26_NSA_17SM90_U32x4_STSM_NENSA_39AutoVectorizingCopyWithAssumedAlignmentILi128EEEEEEvvEEEEvNT_6ParamsE --------------------------
	.section	.nv.shared._ZN7cutlass13device_kernelINS_4conv6kernel13ConvUniversalINS1_16ConvProblemShapeILNS1_8OperatorE0ELi2EEENS1_10collective14CollectiveConvINS1_47MainloopSm100TmaUmmaWarpSpecializedImplicitGemmILS5_0ELi8ELi2ELi1ELi2EN4cute5tupleIJNSA_1CILi1EEESD_SD_EEEEENSB_IJNSC_ILi64EEENSC_ILi128EEENSB_IJSG_EEEEEENS_10bfloat16_tESK_NSA_8TiledMMAINSA_8MMA_AtomIJNSA_20SM100_MMA_F16BF16_SSISK_SK_fLi64ELi128ELNSA_4UMMA5MajorE0ELSP_0ELNSO_7ScaleInE0ELSQ_0EEEEEENSA_6LayoutISE_NSB_IJNSC_ILi0EEESU_SU_EEEEENSB_IJNSA_10UnderscoreESX_SX_EEEEENS7_6detail27Sm100ImplicitGemmTileTraitsINSA_20SM90_TMA_LOAD_IM2COLENSA_14ComposedLayoutINSA_7SwizzleILi3ELi4ELi3EEENSA_18smem_ptr_flag_bitsILi16EEENST_INSB_IJNSC_ILi8EEESG_EEENSB_IJSG_SD_EEEEEEEvEENS11_INSA_13SM90_TMA_LOADES1C_vEEEENS_8epilogue10collective18CollectiveEpilogueINS1H_23Sm100TmaWarpSpecializedILi4ELi2ELi16ELb1ELb0EEEJSJ_NSB_IJNST_ISG_SD_EENST_INSC_ILi32EEESD_EEEEESK_NSB_IJNSB_IJlllEEESD_SU_EEESK_S1R_NS1H_6fusion15FusionCallbacksIS1L_NS1S_17LinearCombinationISK_fSK_fLNS_15FloatRoundStyleE2EEESJ_S1P_JEEENSA_5SM1004TMEM4LOAD26SM100_TMEM_LOAD_16dp256b4xES12_NS13_INS14_ILi2ELi4ELi3EEES17_NST_INSB_IJS18_S1N_EEENSB_IJS1N_SD_EEEEEEENSA_17SM75_U32x4_LDSM_NENSA_21SM90_TMA_STORE_IM2COLES26_NSA_17SM90_U32x4_STSM_NENSA_39AutoVectorizingCopyWithAssumedAlignmentILi128EEEEEEvvEEEEvNT_6ParamsE,"aw",@nobits
	.sectionflags	@""
	.align	16
	.zero		1024


//--------------------- .nv.shared.reserved.0     --------------------------
	.section	.nv.shared.reserved.0,"aw",@nobits
	.weak		__nv_reservedSMEM_offset_0_alias
	.size		__nv_reservedSMEM_offset_0_alias, 0, 64
	.other		__nv_reservedSMEM_offset_0_alias,@"STO_CUDA_RESERVED_SHARED STV_DEFAULT"
__nv_reservedSMEM_offset_0_alias:
	.zero		0
.nv.shared.reserved.0:
	.zero		64
	.weak		__nv_reservedSMEM_tcgen05_partition
	.type		__nv_reservedSMEM_tcgen05_partition,@object
	.size		__nv_reservedSMEM_tcgen05_partition,(.L_0 - __nv_reservedSMEM_tcgen05_partition)
__nv_reservedSMEM_tcgen05_partition:
	.zero		32
.L_0:


//--------------------- .nv.global                --------------------------
	.section	.nv.global,"aw",@nobits
.nv.global:
	.type		_ZN39_INTERNAL_067787bc_4_k_cu_ca8590bd_33064cute1_E,@object
	.size		_ZN39_INTERNAL_067787bc_4_k_cu_ca8590bd_33064cute1_E,(_ZN39_INTERNAL_067787bc_4_k_cu_ca8590bd_33064cuda3std3__45__cpo6cbeginE - _ZN39_INTERNAL_067787bc_4_k_cu_ca8590bd_33064cute1_E)
_ZN39_INTERNAL_067787bc_4_k_cu_ca8590bd_33064cute1_E:
	.zero		1
	.type		_ZN39_INTERNAL_067787bc_4_k_cu_ca8590bd_33064cuda3std3__45__cpo6cbeginE,@object
	.size		_ZN39_INTERNAL_067787bc_4_k_cu_ca8590bd_33064cuda3std3__45__cpo6cbeginE,(_ZN39_INTERNAL_067787bc_4_k_cu_ca8590bd_33064cuda3std3__48in_placeE - _ZN39_INTERNAL_067787bc_4_k_cu_ca8590bd_33064cuda3std3__45__cpo6cbeginE)
_ZN39_INTERNAL_067787bc_4_k_cu_ca8590bd_33064cuda3std3__45__cpo6cbeginE:
	.zero		1
	.type		_ZN39_INTERNAL_067787bc_4_k_cu_ca8590bd_33064cuda3std3__48in_placeE,@object
	.size		_ZN39_INTERNAL_067787bc_4_k_cu_ca8590bd_33064cuda3std3__48in_placeE,(_ZN39_INTERNAL_067787bc_4_k_cu_ca8590bd_33064cuda3std6ranges3__45__cpo9iter_moveE - _ZN39_INTERNAL_067787bc_4_k_cu_ca8590bd_33064cuda3std3__48in_placeE)
_ZN39_INTERNAL_067787bc_4_k_cu_ca8590bd_33064cuda3std3__48in_placeE:
	.zero		1
	.type		_ZN39_INTERNAL_067787bc_4_k_cu_ca8590bd_33064cuda3std6ranges3__45__cpo9iter_moveE,@object
	.size		_ZN39_INTERNAL_067787bc_4_k_cu_ca8590bd_33064cuda3std6ranges3__45__cpo9iter_moveE,(_ZN39_INTERNAL_067787bc_4_k_cu_ca8590bd_33064cuda3std3__45__cpo5beginE - _ZN39_INTERNAL_067787bc_4_k_cu_ca8590bd_33064cuda3std6ranges3__45__cpo9iter_moveE)
_ZN39_INTERNAL_067787bc_4_k_cu_ca8590bd_33064cuda3std6ranges3__45__cpo9iter_moveE:
	.zero		1
	.type		_ZN39_INTERNAL_067787bc_4_k_cu_ca8590bd_33064cuda3std3__45__cpo5beginE,@object
	.size		_ZN39_INTERNAL_067787bc_4_k_cu_ca8590bd_33064cuda3std3__45__cpo5beginE,(_ZN39_INTERNAL_067787bc_4_k_cu_ca8590bd_33064cuda3std3__441_GLOBAL__N__067787bc_4_k_cu_ca8590bd_33066ignoreE - _ZN39_INTERNAL_067787bc_4_k_cu_ca8590bd_33064cuda3std3__45__cpo5beginE)
_ZN39_INTERNAL_067787bc_4_k_cu_ca8590bd_33064cuda3std3__45__cpo5beginE:
	.zero		1
	.type		_ZN39_INTERNAL_067787bc_4_k_cu_ca8590bd_33064cuda3std3__441_GLOBAL__N__067787bc_4_k_cu_ca8590bd_33066ignoreE,@object
	.size		_ZN39_INTERNAL_067787bc_4_k_cu_ca8590bd_33064cuda3std3__441_GLOBAL__N__067787bc_4_k_cu_ca8590bd_33066ignoreE,(_ZN39_INTERNAL_067787bc_4_k_cu_ca8590bd_33064cute7productE - _ZN39_INTERNAL_067787bc_4_k_cu_ca8590bd_33064cuda3std3__441_GLOBAL__N__067787bc_4_k_cu_ca8590bd_33066ignoreE)
_ZN39_INTERNAL_067787bc_4_k_cu_ca8590bd_33064cuda3std3__441_GLOBAL__N__067787bc_4_k_cu_ca8590bd_33066ignoreE:
	.zero		1
	.type		_ZN39_INTERNAL_067787bc_4_k_cu_ca8590bd_33064cute7productE,@object
	.size		_ZN39_INTERNAL_067787bc_4_k_cu_ca8590bd_33064cute7productE,(_ZN39_INTERNAL_067787bc_4_k_cu_ca8590bd_33064cuda3std3__45__cpo3endE - _ZN39_INTERNAL_067787bc_4_k_cu_ca8590bd_33064cute7productE)
_ZN39_INTERNAL_067787bc_4_k_cu_ca8590bd_33064cute7productE:
	.zero		1
	.type		_ZN39_INTERNAL_067787bc_4_k_cu_ca8590bd_33064cuda3std3__45__cpo3endE,@object
	.size		_ZN39_INTERNAL_067787bc_4_k_cu_ca8590bd_33064cuda3std3__45__cpo3endE,(_ZN39_INTERNAL_067787bc_4_k_cu_ca8590bd_33064cuda3std3__419piecewise_constructE - _ZN39_INTERNAL_067787bc_4_k_cu_ca8590bd_33064cuda3std3__45__cpo3endE)
_ZN39_INTERNAL_067787bc_4_k_cu_ca8590bd_33064cuda3std3__45__cpo3endE:
	.zero		1
	.type		_ZN39_INTERNAL_067787bc_4_k_cu_ca8590bd_33064cuda3std3__419piecewise_constructE,@object
	.size		_ZN39_INTERNAL_067787bc_4_k_cu_ca8590bd_33064cuda3std3__419piecewise_constructE,(_ZN39_INTERNAL_067787bc_4_k_cu_ca8590bd_33064cuda3std3__45__cpo4cendE - _ZN39_INTERNAL_067787bc_4_k_cu_ca8590bd_33064cuda3std3__419piecewise_constructE)
_ZN39_INTERNAL_067787bc_4_k_cu_ca8590bd_33064cuda3std3__419piecewise_constructE:
	.zero		1
	.type		_ZN39_INTERNAL_067787bc_4_k_cu_ca8590bd_33064cuda3std3__45__cpo4cendE,@object
	.size		_ZN39_INTERNAL_067787bc_4_k_cu_ca8590bd_33064cuda3std3__45__cpo4cendE,(_ZN39_INTERNAL_067787bc_4_k_cu_ca8590bd_33064cuda3std6ranges3__45__cpo4swapE - _ZN39_INTERNAL_067787bc_4_k_cu_ca8590bd_33064cuda3std3__45__cpo4cendE)
_ZN39_INTERNAL_067787bc_4_k_cu_ca8590bd_33064cuda3std3__45__cpo4cendE:
	.zero		1
	.type		_ZN39_INTERNAL_067787bc_4_k_cu_ca8590bd_33064cuda3std6ranges3__45__cpo4swapE,@object
	.size		_ZN39_INTERNAL_067787bc_4_k_cu_ca8590bd_33064cuda3std6ranges3__45__cpo4swapE,(.L_10 - _ZN39_INTERNAL_067787bc_4_k_cu_ca8590bd_33064cuda3std6ranges3__45__cpo4swapE)
_ZN39_INTERNAL_067787bc_4_k_cu_ca8590bd_33064cuda3std6ranges3__45__cpo4swapE:
	.zero		1
.L_10:


//--------------------- .nv.constant0._ZN7cutlass13device_kernelINS_4conv6kernel13ConvUniversalINS1_16ConvProblemShapeILNS1_8OperatorE0ELi2EEENS1_10collective14CollectiveConvINS1_47MainloopSm100TmaUmmaWarpSpecializedImplicitGemmILS5_0ELi8ELi2ELi1ELi2EN4cute5tupleIJNSA_1CILi1EEESD_SD_EEEEENSB_IJNSC_ILi64EEENSC_ILi128EEENSB_IJSG_EEEEEENS_10bfloat16_tESK_NSA_8TiledMMAINSA_8MMA_AtomIJNSA_20SM100_MMA_F16BF16_SSISK_SK_fLi64ELi128ELNSA_4UMMA5MajorE0ELSP_0ELNSO_7ScaleInE0ELSQ_0EEEEEENSA_6LayoutISE_NSB_IJNSC_ILi0EEESU_SU_EEEEENSB_IJNSA_10UnderscoreESX_SX_EEEEENS7_6detail27Sm100ImplicitGemmTileTraitsINSA_20SM90_TMA_LOAD_IM2COLENSA_14ComposedLayoutINSA_7SwizzleILi3ELi4ELi3EEENSA_18smem_ptr_flag_bitsILi16EEENST_INSB_IJNSC_ILi8EEESG_EEENSB_IJSG_SD_EEEEEEEvEENS11_INSA_13SM90_TMA_LOADES1C_vEEEENS_8epilogue10collective18CollectiveEpilogueINS1H_23Sm100TmaWarpSpecializedILi4ELi2ELi16ELb1ELb0EEEJSJ_NSB_IJNST_ISG_SD_EENST_INSC_ILi32EEESD_EEEEESK_NSB_IJNSB_IJlllEEESD_SU_EEESK_S1R_NS1H_6fusion15FusionCallbacksIS1L_NS1S_17LinearCombinationISK_fSK_fLNS_15FloatRoundStyleE2EEESJ_S1P_JEEENSA_5SM1004TMEM4LOAD26SM100_TMEM_LOAD_16dp256b4xES12_NS13_INS14_ILi2ELi4ELi3EEES17_NST_INSB_IJS18_S1N_EEENSB_IJS1N_SD_EEEEEEENSA_17SM75_U32x4_LDSM_NENSA_21SM90_TMA_STORE_IM2COLES26_NSA_17SM90_U32x4_STSM_NENSA_39AutoVectorizingCopyWithAssumedAlignmentILi128EEEEEEvvEEEEvNT_6ParamsE --------------------------
	.section	.nv.constant0._ZN7cutlass13device_kernelINS_4conv6kernel13ConvUniversalINS1_16ConvProblemShapeILNS1_8OperatorE0ELi2EEENS1_10collective14CollectiveConvINS1_47MainloopSm100TmaUmmaWarpSpecializedImplicitGemmILS5_0ELi8ELi2ELi1ELi2EN4cute5tupleIJNSA_1CILi1EEESD_SD_EEEEENSB_IJNSC_ILi64EEENSC_ILi128EEENSB_IJSG_EEEEEENS_10bfloat16_tESK_NSA_8TiledMMAINSA_8MMA_AtomIJNSA_20SM100_MMA_F16BF16_SSISK_SK_fLi64ELi128ELNSA_4UMMA5MajorE0ELSP_0ELNSO_7ScaleInE0ELSQ_0EEEEEENSA_6LayoutISE_NSB_IJNSC_ILi0EEESU_SU_EEEEENSB_IJNSA_10UnderscoreESX_SX_EEEEENS7_6detail27Sm100ImplicitGemmTileTraitsINSA_20SM90_TMA_LOAD_IM2COLENSA_14ComposedLayoutINSA_7SwizzleILi3ELi4ELi3EEENSA_18smem_ptr_flag_bitsILi16EEENST_INSB_IJNSC_ILi8EEESG_EEENSB_IJSG_SD_EEEEEEEvEENS11_INSA_13SM90_TMA_LOADES1C_vEEEENS_8epilogue10collective18CollectiveEpilogueINS1H_23Sm100TmaWarpSpecializedILi4ELi2ELi16ELb1ELb0EEEJSJ_NSB_IJNST_ISG_SD_EENST_INSC_ILi32EEESD_EEEEESK_NSB_IJNSB_IJlllEEESD_SU_EEESK_S1R_NS1H_6fusion15FusionCallbacksIS1L_NS1S_17LinearCombinationISK_fSK_fLNS_15FloatRoundStyleE2EEESJ_S1P_JEEENSA_5SM1004TMEM4LOAD26SM100_TMEM_LOAD_16dp256b4xES12_NS13_INS14_ILi2ELi4ELi3EEES17_NST_INSB_IJS18_S1N_EEENSB_IJS1N_SD_EEEEEEENSA_17SM75_U32x4_LDSM_NENSA_21SM90_TMA_STORE_IM2COLES26_NSA_17SM90_U32x4_STSM_NENSA_39AutoVectorizingCopyWithAssumedAlignmentILi128EEEEEEvvEEEEvNT_6ParamsE,"a",@progbits
	.sectionflags	@""
	.align	4
.nv.constant0._ZN7cutlass13device_kernelINS_4conv6kernel13ConvUniversalINS1_16ConvProblemShapeILNS1_8OperatorE0ELi2EEENS1_10collective14CollectiveConvINS1_47MainloopSm100TmaUmmaWarpSpecializedImplicitGemmILS5_0ELi8ELi2ELi1ELi2EN4cute5tupleIJNSA_1CILi1EEESD_SD_EEEEENSB_IJNSC_ILi64EEENSC_ILi128EEENSB_IJSG_EEEEEENS_10bfloat16_tESK_NSA_8TiledMMAINSA_8MMA_AtomIJNSA_20SM100_MMA_F16BF16_SSISK_SK_fLi64ELi128ELNSA_4UMMA5MajorE0ELSP_0ELNSO_7ScaleInE0ELSQ_0EEEEEENSA_6LayoutISE_NSB_IJNSC_ILi0EEESU_SU_EEEEENSB_IJNSA_10UnderscoreESX_SX_EEEEENS7_6detail27Sm100ImplicitGemmTileTraitsINSA_20SM90_TMA_LOAD_IM2COLENSA_14ComposedLayoutINSA_7SwizzleILi3ELi4ELi3EEENSA_18smem_ptr_flag_bitsILi16EEENST_INSB_IJNSC_ILi8EEESG_EEENSB_IJSG_SD_EEEEEEEvEENS11_INSA_13SM90_TMA_LOADES1C_vEEEENS_8epilogue10collective18CollectiveEpilogueINS1H_23Sm100TmaWarpSpecializedILi4ELi2ELi16ELb1ELb0EEEJSJ_NSB_IJNST_ISG_SD_EENST_INSC_ILi32EEESD_EEEEESK_NSB_IJNSB_IJlllEEESD_SU_EEESK_S1R_NS1H_6fusion15FusionCallbacksIS1L_NS1S_17LinearCombinationISK_fSK_fLNS_15FloatRoundStyleE2EEESJ_S1P_JEEENSA_5SM1004TMEM4LOAD26SM100_TMEM_LOAD_16dp256b4xES12_NS13_INS14_ILi2ELi4ELi3EEES17_NST_INSB_IJS18_S1N_EEENSB_IJS1N_SD_EEEEEEENSA_17SM75_U32x4_LDSM_NENSA_21SM90_TMA_STORE_IM2COLES26_NSA_17SM90_U32x4_STSM_NENSA_39AutoVectorizingCopyWithAssumedAlignmentILi128EEEEEEvvEEEEvNT_6ParamsE:
	.zero		2944


//--------------------- SYMBOLS --------------------------

	.type		.nv.reservedSmem.offset0,@object
	.size		.nv.reservedSmem.offset0,0x4
	.type		.nv.reservedSmem.cap,@object
	.size		.nv.reservedSmem.cap,0x4
	.type		__assertfail,@function
